//
// Generated by NVIDIA NVVM Compiler
//
// Compiler Build ID: CL-36424714
// Cuda compilation tools, release 13.0, V13.0.88
// Based on NVVM 20.0.0
//

.version 9.0
.target sm_100
.address_size 64

	// .globl	_Z20hadamard_gate_kernelIfN4cuda3std3__47complexIfEEEvPT0_iii
.global .align 1 .b8 _ZN34_INTERNAL_027b58e6_4_k_cu_ebcf9d5e4cuda3std6ranges3__45__cpo4swapE[1];
.global .align 1 .b8 _ZN34_INTERNAL_027b58e6_4_k_cu_ebcf9d5e4cuda3std6ranges3__45__cpo9iter_moveE[1];
.extern .shared .align 16 .b8 shared_norm[];
.extern .shared .align 16 .b8 shared_exp[];
.global .align 4 .b8 __cudart_i2opi_f[24] = {65, 144, 67, 60, 153, 149, 98, 219, 192, 221, 52, 245, 209, 87, 39, 252, 41, 21, 68, 78, 110, 131, 249, 162};

.visible .entry _Z20hadamard_gate_kernelIfN4cuda3std3__47complexIfEEEvPT0_iii(
	.param .u64 .ptr .align 1 _Z20hadamard_gate_kernelIfN4cuda3std3__47complexIfEEEvPT0_iii_param_0,
	.param .u32 _Z20hadamard_gate_kernelIfN4cuda3std3__47complexIfEEEvPT0_iii_param_1,
	.param .u32 _Z20hadamard_gate_kernelIfN4cuda3std3__47complexIfEEEvPT0_iii_param_2,
	.param .u32 _Z20hadamard_gate_kernelIfN4cuda3std3__47complexIfEEEvPT0_iii_param_3
)
{
	.reg .pred 	%p<3>;
	.reg .b32 	%r<17>;
	.reg .b32 	%f<13>;
	.reg .b64 	%rd<7>;

	ld.param.u64 	%rd1, [_Z20hadamard_gate_kernelIfN4cuda3std3__47complexIfEEEvPT0_iii_param_0];
	ld.param.u32 	%r4, [_Z20hadamard_gate_kernelIfN4cuda3std3__47complexIfEEEvPT0_iii_param_1];
	ld.param.u32 	%r5, [_Z20hadamard_gate_kernelIfN4cuda3std3__47complexIfEEEvPT0_iii_param_2];
	ld.param.u32 	%r6, [_Z20hadamard_gate_kernelIfN4cuda3std3__47complexIfEEEvPT0_iii_param_3];
	mov.u32 	%r7, %ctaid.x;
	mov.u32 	%r8, %ntid.x;
	mov.u32 	%r9, %tid.x;
	mad.lo.s32 	%r1, %r7, %r8, %r9;
	shl.b32 	%r10, %r6, %r5;
	setp.ge.s32 	%p1, %r1, %r10;
	@%p1 bra 	$L__BB0_3;
	mov.b32 	%r11, 1;
	shl.b32 	%r12, %r11, %r5;
	rem.s32 	%r2, %r1, %r12;
	shl.b32 	%r3, %r11, %r4;
	and.b32  	%r13, %r2, %r3;
	setp.ne.s32 	%p2, %r13, 0;
	@%p2 bra 	$L__BB0_3;
	cvta.to.global.u64 	%rd2, %rd1;
	or.b32  	%r14, %r2, %r3;
	sub.s32 	%r15, %r1, %r2;
	mul.wide.s32 	%rd3, %r1, 8;
	add.s64 	%rd4, %rd2, %rd3;
	ld.global.v2.f32 	{%f1, %f2}, [%rd4];
	add.s32 	%r16, %r15, %r14;
	mul.wide.s32 	%rd5, %r16, 8;
	add.s64 	%rd6, %rd2, %rd5;
	ld.global.v2.f32 	{%f3, %f4}, [%rd6];
	add.f32 	%f5, %f1, %f3;
	add.f32 	%f6, %f2, %f4;
	mul.f32 	%f7, %f5, 0f3F3504F3;
	mul.f32 	%f8, %f6, 0f3F3504F3;
	sub.f32 	%f9, %f1, %f3;
	sub.f32 	%f10, %f2, %f4;
	mul.f32 	%f11, %f9, 0f3F3504F3;
	mul.f32 	%f12, %f10, 0f3F3504F3;
	st.global.v2.f32 	[%rd4], {%f7, %f8};
	st.global.v2.f32 	[%rd6], {%f11, %f12};
$L__BB0_3:
	ret;

}
	// .globl	_Z16cnot_gate_kernelIfN4cuda3std3__47complexIfEEEvPT0_iiii
.visible .entry _Z16cnot_gate_kernelIfN4cuda3std3__47complexIfEEEvPT0_iiii(
	.param .u64 .ptr .align 1 _Z16cnot_gate_kernelIfN4cuda3std3__47complexIfEEEvPT0_iiii_param_0,
	.param .u32 _Z16cnot_gate_kernelIfN4cuda3std3__47complexIfEEEvPT0_iiii_param_1,
	.param .u32 _Z16cnot_gate_kernelIfN4cuda3std3__47complexIfEEEvPT0_iiii_param_2,
	.param .u32 _Z16cnot_gate_kernelIfN4cuda3std3__47complexIfEEEvPT0_iiii_param_3,
	.param .u32 _Z16cnot_gate_kernelIfN4cuda3std3__47complexIfEEEvPT0_iiii_param_4
)
{
	.reg .pred 	%p<5>;
	.reg .b32 	%r<21>;
	.reg .b32 	%f<5>;
	.reg .b64 	%rd<7>;

	ld.param.u64 	%rd1, [_Z16cnot_gate_kernelIfN4cuda3std3__47complexIfEEEvPT0_iiii_param_0];
	ld.param.u32 	%r4, [_Z16cnot_gate_kernelIfN4cuda3std3__47complexIfEEEvPT0_iiii_param_1];
	ld.param.u32 	%r5, [_Z16cnot_gate_kernelIfN4cuda3std3__47complexIfEEEvPT0_iiii_param_2];
	ld.param.u32 	%r6, [_Z16cnot_gate_kernelIfN4cuda3std3__47complexIfEEEvPT0_iiii_param_3];
	ld.param.u32 	%r7, [_Z16cnot_gate_kernelIfN4cuda3std3__47complexIfEEEvPT0_iiii_param_4];
	mov.u32 	%r8, %ctaid.x;
	mov.u32 	%r9, %ntid.x;
	mov.u32 	%r10, %tid.x;
	mad.lo.s32 	%r1, %r8, %r9, %r10;
	shl.b32 	%r11, %r7, %r6;
	setp.ge.s32 	%p1, %r1, %r11;
	@%p1 bra 	$L__BB1_4;
	mov.b32 	%r12, 1;
	shl.b32 	%r13, %r12, %r6;
	rem.s32 	%r2, %r1, %r13;
	shr.u32 	%r14, %r2, %r4;
	and.b32  	%r15, %r14, 1;
	setp.eq.b32 	%p2, %r15, 1;
	not.pred 	%p3, %p2;
	@%p3 bra 	$L__BB1_4;
	mov.b32 	%r16, 1;
	shl.b32 	%r3, %r16, %r5;
	and.b32  	%r17, %r2, %r3;
	setp.ne.s32 	%p4, %r17, 0;
	@%p4 bra 	$L__BB1_4;
	cvta.to.global.u64 	%rd2, %rd1;
	or.b32  	%r18, %r2, %r3;
	sub.s32 	%r19, %r1, %r2;
	mul.wide.s32 	%rd3, %r1, 8;
	add.s64 	%rd4, %rd2, %rd3;
	ld.global.v2.f32 	{%f1, %f2}, [%rd4];
	add.s32 	%r20, %r19, %r18;
	mul.wide.s32 	%rd5, %r20, 8;
	add.s64 	%rd6, %rd2, %rd5;
	ld.global.v2.f32 	{%f3, %f4}, [%rd6];
	st.global.v2.f32 	[%rd4], {%f3, %f4};
	st.global.v2.f32 	[%rd6], {%f1, %f2};
$L__BB1_4:
	ret;

}
	// .globl	_Z22normalize_state_kernelIfN4cuda3std3__47complexIfEEEvPT0_ii
.visible .entry _Z22normalize_state_kernelIfN4cuda3std3__47complexIfEEEvPT0_ii(
	.param .u64 .ptr .align 1 _Z22normalize_state_kernelIfN4cuda3std3__47complexIfEEEvPT0_ii_param_0,
	.param .u32 _Z22normalize_state_kernelIfN4cuda3std3__47complexIfEEEvPT0_ii_param_1,
	.param .u32 _Z22normalize_state_kernelIfN4cuda3std3__47complexIfEEEvPT0_ii_param_2
)
{
	.reg .pred 	%p<13>;
	.reg .b32 	%r<28>;
	.reg .b32 	%f<34>;
	.reg .b64 	%rd<7>;

	ld.param.u64 	%rd2, [_Z22normalize_state_kernelIfN4cuda3std3__47complexIfEEEvPT0_ii_param_0];
	ld.param.u32 	%r10, [_Z22normalize_state_kernelIfN4cuda3std3__47complexIfEEEvPT0_ii_param_1];
	cvta.to.global.u64 	%rd1, %rd2;
	mov.u32 	%r27, %tid.x;
	mov.u32 	%r11, %ctaid.x;
	mul.lo.s32 	%r2, %r10, %r11;
	setp.ge.s32 	%p1, %r27, %r10;
	mov.f32 	%f33, 0f00000000;
	@%p1 bra 	$L__BB2_3;
	mov.f32 	%f33, 0f00000000;
	mov.u32 	%r3, %ntid.x;
	mov.u32 	%r26, %r27;
$L__BB2_2:
	add.s32 	%r12, %r26, %r2;
	mul.wide.s32 	%rd3, %r12, 8;
	add.s64 	%rd4, %rd1, %rd3;
	ld.global.v2.f32 	{%f7, %f8}, [%rd4];
	abs.f32 	%f9, %f7;
	setp.neu.f32 	%p2, %f9, 0f7F800000;
	abs.f32 	%f10, %f8;
	setp.neu.f32 	%p3, %f10, 0f7F800000;
	mul.f32 	%f12, %f8, %f8;
	fma.rn.f32 	%f13, %f7, %f7, %f12;
	selp.f32 	%f14, %f13, 0f7F800000, %p3;
	selp.f32 	%f15, %f14, 0f7F800000, %p2;
	add.f32 	%f33, %f33, %f15;
	add.s32 	%r26, %r26, %r3;
	setp.lt.s32 	%p4, %r26, %r10;
	@%p4 bra 	$L__BB2_2;
$L__BB2_3:
	shl.b32 	%r13, %r27, 2;
	mov.u32 	%r14, shared_norm;
	add.s32 	%r6, %r14, %r13;
	st.shared.f32 	[%r6], %f33;
	bar.sync 	0;
	setp.gt.u32 	%p5, %r27, 31;
	@%p5 bra 	$L__BB2_5;
	ld.shared.u32 	%r15, [%r6];
	shfl.sync.down.b32	%r16|%p6, %r15, 16, 31, -1;
	mov.b32 	%f16, %r16;
	mov.b32 	%f17, %r15;
	add.f32 	%f18, %f17, %f16;
	mov.b32 	%r17, %f18;
	shfl.sync.down.b32	%r18|%p7, %r17, 8, 31, -1;
	mov.b32 	%f19, %r18;
	add.f32 	%f20, %f18, %f19;
	mov.b32 	%r19, %f20;
	shfl.sync.down.b32	%r20|%p8, %r19, 4, 31, -1;
	mov.b32 	%f21, %r20;
	add.f32 	%f22, %f20, %f21;
	mov.b32 	%r21, %f22;
	shfl.sync.down.b32	%r22|%p9, %r21, 2, 31, -1;
	mov.b32 	%f23, %r22;
	add.f32 	%f24, %f22, %f23;
	mov.b32 	%r23, %f24;
	shfl.sync.down.b32	%r24|%p10, %r23, 1, 31, -1;
	mov.b32 	%f25, %r24;
	add.f32 	%f26, %f24, %f25;
	st.shared.f32 	[%r6], %f26;
$L__BB2_5:
	setp.ge.s32 	%p11, %r27, %r10;
	bar.sync 	0;
	@%p11 bra 	$L__BB2_8;
	ld.shared.f32 	%f27, [shared_norm];
	rsqrt.approx.f32 	%f4, %f27;
	mov.u32 	%r7, %ntid.x;
$L__BB2_7:
	add.s32 	%r25, %r27, %r2;
	mul.wide.s32 	%rd5, %r25, 8;
	add.s64 	%rd6, %rd1, %rd5;
	ld.global.v2.f32 	{%f28, %f29}, [%rd6];
	mul.f32 	%f30, %f4, %f28;
	mul.f32 	%f31, %f4, %f29;
	st.global.v2.f32 	[%rd6], {%f30, %f31};
	add.s32 	%r27, %r27, %r7;
	setp.lt.s32 	%p12, %r27, %r10;
	@%p12 bra 	$L__BB2_7;
$L__BB2_8:
	ret;

}
	// .globl	_Z24expectation_value_kernelIfN4cuda3std3__47complexIfEEEvPT_PKT0_PKS5_ii
.visible .entry _Z24expectation_value_kernelIfN4cuda3std3__47complexIfEEEvPT_PKT0_PKS5_ii(
	.param .u64 .ptr .align 1 _Z24expectation_value_kernelIfN4cuda3std3__47complexIfEEEvPT_PKT0_PKS5_ii_param_0,
	.param .u64 .ptr .align 1 _Z24expectation_value_kernelIfN4cuda3std3__47complexIfEEEvPT_PKT0_PKS5_ii_param_1,
	.param .u64 .ptr .align 1 _Z24expectation_value_kernelIfN4cuda3std3__47complexIfEEEvPT_PKT0_PKS5_ii_param_2,
	.param .u32 _Z24expectation_value_kernelIfN4cuda3std3__47complexIfEEEvPT_PKT0_PKS5_ii_param_3,
	.param .u32 _Z24expectation_value_kernelIfN4cuda3std3__47complexIfEEEvPT_PKT0_PKS5_ii_param_4
)
{
	.reg .pred 	%p<64>;
	.reg .b32 	%r<59>;
	.reg .b32 	%f<266>;
	.reg .b64 	%rd<29>;

	ld.param.u64 	%rd3, [_Z24expectation_value_kernelIfN4cuda3std3__47complexIfEEEvPT_PKT0_PKS5_ii_param_0];
	ld.param.u64 	%rd4, [_Z24expectation_value_kernelIfN4cuda3std3__47complexIfEEEvPT_PKT0_PKS5_ii_param_1];
	ld.param.u64 	%rd5, [_Z24expectation_value_kernelIfN4cuda3std3__47complexIfEEEvPT_PKT0_PKS5_ii_param_2];
	ld.param.u32 	%r25, [_Z24expectation_value_kernelIfN4cuda3std3__47complexIfEEEvPT_PKT0_PKS5_ii_param_3];
	cvta.to.global.u64 	%rd1, %rd5;
	cvta.to.global.u64 	%rd2, %rd4;
	mov.u32 	%r1, %tid.x;
	mov.u32 	%r2, %ctaid.x;
	mov.b32 	%r26, 1;
	shl.b32 	%r3, %r26, %r25;
	shl.b32 	%r4, %r2, %r25;
	setp.ge.s32 	%p3, %r1, %r3;
	mov.f32 	%f265, 0f00000000;
	@%p3 bra 	$L__BB3_36;
	setp.ne.s32 	%p4, %r25, 31;
	mov.u32 	%r5, %ntid.x;
	@%p4 bra 	$L__BB3_12;
	mov.f32 	%f265, 0f00000000;
	mov.u32 	%r51, %r1;
$L__BB3_3:
	add.s32 	%r38, %r51, %r4;
	mul.wide.s32 	%rd24, %r38, 8;
	add.s64 	%rd25, %rd2, %rd24;
	ld.global.v2.f32 	{%f234, %f196}, [%rd25];
	neg.f32 	%f235, %f196;
	mul.f32 	%f4, %f234, 0f00000000;
	mul.f32 	%f5, %f196, 0f80000000;
	sub.f32 	%f236, %f4, %f5;
	add.f32 	%f197, %f4, %f5;
	abs.f32 	%f198, %f236;
	setp.num.f32 	%p40, %f198, %f198;
	abs.f32 	%f199, %f197;
	setp.num.f32 	%p41, %f199, %f199;
	or.pred  	%p42, %p40, %p41;
	@%p42 bra 	$L__BB3_11;
	abs.f32 	%f202, %f234;
	setp.eq.f32 	%p43, %f202, 0f7F800000;
	mov.f32 	%f231, 0f3F800000;
	@%p43 bra 	$L__BB3_6;
	abs.f32 	%f204, %f235;
	setp.neu.f32 	%p45, %f204, 0f7F800000;
	mov.f32 	%f231, 0f00000000;
	mov.pred 	%p62, -1;
	@%p45 bra 	$L__BB3_7;
$L__BB3_6:
	copysign.f32 	%f234, %f234, %f231;
	abs.f32 	%f205, %f235;
	setp.neu.f32 	%p47, %f205, 0f7F800000;
	selp.f32 	%f206, 0f00000000, 0f3F800000, %p47;
	copysign.f32 	%f235, %f235, %f206;
	mov.pred 	%p62, 0;
$L__BB3_7:
	not.pred 	%p48, %p62;
	@%p48 bra 	$L__BB3_10;
	abs.f32 	%f207, %f4;
	setp.neu.f32 	%p49, %f207, 0f7F800000;
	abs.f32 	%f208, %f5;
	setp.neu.f32 	%p50, %f208, 0f7F800000;
	and.pred  	%p51, %p49, %p50;
	@%p51 bra 	$L__BB3_11;
	abs.f32 	%f210, %f234;
	setp.num.f32 	%p52, %f210, %f210;
	mov.f32 	%f211, 0f00000000;
	copysign.f32 	%f212, %f234, %f211;
	selp.f32 	%f234, %f234, %f212, %p52;
	abs.f32 	%f213, %f235;
	setp.num.f32 	%p53, %f213, %f213;
	copysign.f32 	%f214, %f235, %f211;
	selp.f32 	%f235, %f235, %f214, %p53;
$L__BB3_10:
	mul.f32 	%f215, %f234, 0f00000000;
	mul.f32 	%f216, %f235, 0f00000000;
	sub.f32 	%f217, %f215, %f216;
	mul.f32 	%f236, %f217, 0f7F800000;
$L__BB3_11:
	add.f32 	%f265, %f265, %f236;
	add.s32 	%r51, %r51, %r5;
	setp.lt.s32 	%p54, %r51, %r3;
	@%p54 bra 	$L__BB3_3;
	bra.uni 	$L__BB3_36;
$L__BB3_12:
	and.b32  	%r8, %r3, -8;
	neg.s32 	%r9, %r8;
	mov.f32 	%f265, 0f00000000;
	mov.u32 	%r52, %r1;
$L__BB3_13:
	setp.lt.u32 	%p5, %r25, 3;
	add.s32 	%r28, %r52, %r4;
	mul.wide.s32 	%rd6, %r28, 8;
	add.s64 	%rd7, %rd2, %rd6;
	ld.global.v2.f32 	{%f260, %f21}, [%rd7];
	shl.b32 	%r11, %r52, %r25;
	mov.f32 	%f252, 0f00000000;
	mov.b32 	%r57, 0;
	mov.f32 	%f253, %f252;
	@%p5 bra 	$L__BB3_16;
	mov.f32 	%f252, 0f00000000;
	mov.u32 	%r53, %r4;
	mov.u32 	%r54, %r11;
	mov.u32 	%r55, %r9;
$L__BB3_15:
	.pragma "nounroll";
	mul.wide.s32 	%rd8, %r54, 4;
	add.s64 	%rd9, %rd1, %rd8;
	mul.wide.s32 	%rd10, %r53, 8;
	add.s64 	%rd11, %rd2, %rd10;
	ld.global.f32 	%f85, [%rd9];
	ld.global.v2.f32 	{%f86, %f87}, [%rd11];
	fma.rn.f32 	%f88, %f85, %f86, %f252;
	fma.rn.f32 	%f89, %f85, %f87, %f253;
	ld.global.f32 	%f90, [%rd9+4];
	ld.global.v2.f32 	{%f91, %f92}, [%rd11+8];
	fma.rn.f32 	%f93, %f90, %f91, %f88;
	fma.rn.f32 	%f94, %f90, %f92, %f89;
	ld.global.f32 	%f95, [%rd9+8];
	ld.global.v2.f32 	{%f96, %f97}, [%rd11+16];
	fma.rn.f32 	%f98, %f95, %f96, %f93;
	fma.rn.f32 	%f99, %f95, %f97, %f94;
	ld.global.f32 	%f100, [%rd9+12];
	ld.global.v2.f32 	{%f101, %f102}, [%rd11+24];
	fma.rn.f32 	%f103, %f100, %f101, %f98;
	fma.rn.f32 	%f104, %f100, %f102, %f99;
	ld.global.f32 	%f105, [%rd9+16];
	ld.global.v2.f32 	{%f106, %f107}, [%rd11+32];
	fma.rn.f32 	%f108, %f105, %f106, %f103;
	fma.rn.f32 	%f109, %f105, %f107, %f104;
	ld.global.f32 	%f110, [%rd9+20];
	ld.global.v2.f32 	{%f111, %f112}, [%rd11+40];
	fma.rn.f32 	%f113, %f110, %f111, %f108;
	fma.rn.f32 	%f114, %f110, %f112, %f109;
	ld.global.f32 	%f115, [%rd9+24];
	ld.global.v2.f32 	{%f116, %f117}, [%rd11+48];
	fma.rn.f32 	%f118, %f115, %f116, %f113;
	fma.rn.f32 	%f119, %f115, %f117, %f114;
	ld.global.f32 	%f120, [%rd9+28];
	ld.global.v2.f32 	{%f121, %f122}, [%rd11+56];
	fma.rn.f32 	%f252, %f120, %f121, %f118;
	fma.rn.f32 	%f253, %f120, %f122, %f119;
	add.s32 	%r55, %r55, 8;
	add.s32 	%r54, %r54, 8;
	add.s32 	%r53, %r53, 8;
	setp.ne.s32 	%p6, %r55, 0;
	mov.u32 	%r57, %r8;
	@%p6 bra 	$L__BB3_15;
$L__BB3_16:
	setp.gt.u32 	%p7, %r25, 2;
	@%p7 bra 	$L__BB3_24;
	and.b32  	%r29, %r3, 7;
	add.s32 	%r30, %r29, -1;
	setp.lt.u32 	%p8, %r30, 3;
	@%p8 bra 	$L__BB3_19;
	add.s32 	%r31, %r57, %r11;
	mul.wide.s32 	%rd12, %r31, 4;
	add.s64 	%rd13, %rd1, %rd12;
	ld.global.f32 	%f124, [%rd13];
	add.s32 	%r32, %r57, %r4;
	mul.wide.s32 	%rd14, %r32, 8;
	add.s64 	%rd15, %rd2, %rd14;
	ld.global.v2.f32 	{%f125, %f126}, [%rd15];
	fma.rn.f32 	%f127, %f124, %f125, %f252;
	fma.rn.f32 	%f128, %f124, %f126, %f253;
	ld.global.f32 	%f129, [%rd13+4];
	ld.global.v2.f32 	{%f130, %f131}, [%rd15+8];
	fma.rn.f32 	%f132, %f129, %f130, %f127;
	fma.rn.f32 	%f133, %f129, %f131, %f128;
	ld.global.f32 	%f134, [%rd13+8];
	ld.global.v2.f32 	{%f135, %f136}, [%rd15+16];
	fma.rn.f32 	%f137, %f134, %f135, %f132;
	fma.rn.f32 	%f138, %f134, %f136, %f133;
	ld.global.f32 	%f139, [%rd13+12];
	ld.global.v2.f32 	{%f140, %f141}, [%rd15+24];
	fma.rn.f32 	%f252, %f139, %f140, %f137;
	fma.rn.f32 	%f253, %f139, %f141, %f138;
	add.s32 	%r57, %r57, 4;
$L__BB3_19:
	setp.eq.s32 	%p9, %r25, 2;
	@%p9 bra 	$L__BB3_24;
	and.b32  	%r33, %r3, 3;
	setp.eq.s32 	%p10, %r33, 1;
	@%p10 bra 	$L__BB3_22;
	add.s32 	%r34, %r57, %r11;
	mul.wide.s32 	%rd16, %r34, 4;
	add.s64 	%rd17, %rd1, %rd16;
	ld.global.f32 	%f143, [%rd17];
	add.s32 	%r35, %r57, %r4;
	mul.wide.s32 	%rd18, %r35, 8;
	add.s64 	%rd19, %rd2, %rd18;
	ld.global.v2.f32 	{%f144, %f145}, [%rd19];
	fma.rn.f32 	%f146, %f143, %f144, %f252;
	fma.rn.f32 	%f147, %f143, %f145, %f253;
	ld.global.f32 	%f148, [%rd17+4];
	ld.global.v2.f32 	{%f149, %f150}, [%rd19+8];
	fma.rn.f32 	%f252, %f148, %f149, %f146;
	fma.rn.f32 	%f253, %f148, %f150, %f147;
	add.s32 	%r57, %r57, 2;
$L__BB3_22:
	setp.ne.s32 	%p11, %r25, 0;
	@%p11 bra 	$L__BB3_24;
	add.s32 	%r36, %r57, %r11;
	mul.wide.s32 	%rd20, %r36, 4;
	add.s64 	%rd21, %rd1, %rd20;
	ld.global.f32 	%f151, [%rd21];
	add.s32 	%r37, %r57, %r4;
	mul.wide.s32 	%rd22, %r37, 8;
	add.s64 	%rd23, %rd2, %rd22;
	ld.global.v2.f32 	{%f152, %f153}, [%rd23];
	fma.rn.f32 	%f252, %f151, %f152, %f252;
	fma.rn.f32 	%f253, %f151, %f153, %f253;
$L__BB3_24:
	neg.f32 	%f261, %f21;
	mul.f32 	%f47, %f260, %f252;
	mul.f32 	%f48, %f253, %f261;
	mul.f32 	%f49, %f260, %f253;
	mul.f32 	%f50, %f252, %f261;
	sub.f32 	%f264, %f47, %f48;
	add.f32 	%f154, %f49, %f50;
	abs.f32 	%f155, %f264;
	setp.num.f32 	%p12, %f155, %f155;
	abs.f32 	%f156, %f154;
	setp.num.f32 	%p13, %f156, %f156;
	or.pred  	%p14, %p12, %p13;
	@%p14 bra 	$L__BB3_35;
	abs.f32 	%f159, %f260;
	setp.eq.f32 	%p15, %f159, 0f7F800000;
	mov.f32 	%f254, 0f3F800000;
	@%p15 bra 	$L__BB3_27;
	abs.f32 	%f161, %f261;
	setp.neu.f32 	%p17, %f161, 0f7F800000;
	mov.f32 	%f254, 0f00000000;
	mov.pred 	%p63, -1;
	@%p17 bra 	$L__BB3_28;
$L__BB3_27:
	copysign.f32 	%f260, %f260, %f254;
	abs.f32 	%f162, %f261;
	setp.neu.f32 	%p19, %f162, 0f7F800000;
	selp.f32 	%f163, 0f00000000, 0f3F800000, %p19;
	copysign.f32 	%f261, %f261, %f163;
	abs.f32 	%f164, %f252;
	setp.num.f32 	%p20, %f164, %f164;
	mov.f32 	%f165, 0f00000000;
	copysign.f32 	%f166, %f252, %f165;
	selp.f32 	%f252, %f252, %f166, %p20;
	abs.f32 	%f167, %f253;
	setp.num.f32 	%p21, %f167, %f167;
	copysign.f32 	%f168, %f253, %f165;
	selp.f32 	%f253, %f253, %f168, %p21;
	mov.pred 	%p63, 0;
$L__BB3_28:
	abs.f32 	%f61, %f252;
	setp.eq.f32 	%p22, %f61, 0f7F800000;
	mov.f32 	%f259, 0f3F800000;
	@%p22 bra 	$L__BB3_30;
	abs.f32 	%f62, %f253;
	setp.neu.f32 	%p23, %f62, 0f7F800000;
	mov.f32 	%f259, 0f00000000;
	@%p23 bra 	$L__BB3_31;
$L__BB3_30:
	copysign.f32 	%f252, %f252, %f259;
	abs.f32 	%f171, %f253;
	setp.neu.f32 	%p24, %f171, 0f7F800000;
	selp.f32 	%f172, 0f00000000, 0f3F800000, %p24;
	copysign.f32 	%f253, %f253, %f172;
	abs.f32 	%f173, %f260;
	setp.num.f32 	%p25, %f173, %f173;
	mov.f32 	%f174, 0f00000000;
	copysign.f32 	%f175, %f260, %f174;
	selp.f32 	%f260, %f260, %f175, %p25;
	abs.f32 	%f176, %f261;
	setp.num.f32 	%p26, %f176, %f176;
	copysign.f32 	%f177, %f261, %f174;
	selp.f32 	%f261, %f261, %f177, %p26;
	bra.uni 	$L__BB3_34;
$L__BB3_31:
	not.pred 	%p27, %p63;
	@%p27 bra 	$L__BB3_34;
	abs.f32 	%f178, %f47;
	setp.neu.f32 	%p28, %f178, 0f7F800000;
	abs.f32 	%f179, %f48;
	setp.neu.f32 	%p29, %f179, 0f7F800000;
	and.pred  	%p30, %p28, %p29;
	abs.f32 	%f181, %f49;
	setp.neu.f32 	%p31, %f181, 0f7F800000;
	and.pred  	%p32, %p30, %p31;
	abs.f32 	%f183, %f50;
	setp.neu.f32 	%p33, %f183, 0f7F800000;
	and.pred  	%p34, %p32, %p33;
	@%p34 bra 	$L__BB3_35;
	abs.f32 	%f185, %f260;
	setp.num.f32 	%p35, %f185, %f185;
	mov.f32 	%f186, 0f00000000;
	copysign.f32 	%f187, %f260, %f186;
	selp.f32 	%f260, %f260, %f187, %p35;
	abs.f32 	%f188, %f261;
	setp.num.f32 	%p36, %f188, %f188;
	copysign.f32 	%f189, %f261, %f186;
	selp.f32 	%f261, %f261, %f189, %p36;
	setp.num.f32 	%p37, %f61, %f61;
	copysign.f32 	%f190, %f252, %f186;
	selp.f32 	%f252, %f252, %f190, %p37;
	setp.num.f32 	%p38, %f62, %f62;
	copysign.f32 	%f191, %f253, %f186;
	selp.f32 	%f253, %f253, %f191, %p38;
$L__BB3_34:
	mul.f32 	%f192, %f260, %f252;
	mul.f32 	%f193, %f261, %f253;
	sub.f32 	%f194, %f192, %f193;
	mul.f32 	%f264, %f194, 0f7F800000;
$L__BB3_35:
	add.f32 	%f265, %f265, %f264;
	add.s32 	%r52, %r52, %r5;
	setp.lt.s32 	%p39, %r52, %r3;
	@%p39 bra 	$L__BB3_13;
$L__BB3_36:
	shl.b32 	%r39, %r1, 2;
	mov.u32 	%r40, shared_exp;
	add.s32 	%r24, %r40, %r39;
	st.shared.f32 	[%r24], %f265;
	bar.sync 	0;
	setp.gt.u32 	%p55, %r1, 31;
	@%p55 bra 	$L__BB3_39;
	ld.shared.u32 	%r41, [%r24];
	shfl.sync.down.b32	%r42|%p56, %r41, 16, 31, -1;
	mov.b32 	%f218, %r42;
	mov.b32 	%f219, %r41;
	add.f32 	%f220, %f219, %f218;
	mov.b32 	%r43, %f220;
	shfl.sync.down.b32	%r44|%p57, %r43, 8, 31, -1;
	mov.b32 	%f221, %r44;
	add.f32 	%f222, %f220, %f221;
	mov.b32 	%r45, %f222;
	shfl.sync.down.b32	%r46|%p58, %r45, 4, 31, -1;
	mov.b32 	%f223, %r46;
	add.f32 	%f224, %f222, %f223;
	mov.b32 	%r47, %f224;
	shfl.sync.down.b32	%r48|%p59, %r47, 2, 31, -1;
	mov.b32 	%f225, %r48;
	add.f32 	%f226, %f224, %f225;
	mov.b32 	%r49, %f226;
	shfl.sync.down.b32	%r50|%p60, %r49, 1, 31, -1;
	mov.b32 	%f227, %r50;
	add.f32 	%f228, %f226, %f227;
	st.shared.f32 	[%r24], %f228;
	setp.ne.s32 	%p61, %r1, 0;
	@%p61 bra 	$L__BB3_39;
	ld.shared.f32 	%f229, [shared_exp];
	cvta.to.global.u64 	%rd26, %rd3;
	mul.wide.u32 	%rd27, %r2, 4;
	add.s64 	%rd28, %rd26, %rd27;
	st.global.f32 	[%rd28], %f229;
$L__BB3_39:
	ret;

}
	// .globl	_Z26quantum_feature_map_kernelIfN4cuda3std3__47complexIfEEEvPT0_PKT_iii
.visible .entry _Z26quantum_feature_map_kernelIfN4cuda3std3__47complexIfEEEvPT0_PKT_iii(
	.param .u64 .ptr .align 1 _Z26quantum_feature_map_kernelIfN4cuda3std3__47complexIfEEEvPT0_PKT_iii_param_0,
	.param .u64 .ptr .align 1 _Z26quantum_feature_map_kernelIfN4cuda3std3__47complexIfEEEvPT0_PKT_iii_param_1,
	.param .u32 _Z26quantum_feature_map_kernelIfN4cuda3std3__47complexIfEEEvPT0_PKT_iii_param_2,
	.param .u32 _Z26quantum_feature_map_kernelIfN4cuda3std3__47complexIfEEEvPT0_PKT_iii_param_3,
	.param .u32 _Z26quantum_feature_map_kernelIfN4cuda3std3__47complexIfEEEvPT0_PKT_iii_param_4
)
{
	.local .align 4 .b8 	__local_depot4[28];
	.reg .b64 	%SP;
	.reg .b64 	%SPL;
	.reg .pred 	%p<60>;
	.reg .b32 	%r<189>;
	.reg .b32 	%f<192>;
	.reg .b64 	%rd<64>;
	.reg .b64 	%fd<5>;

	mov.u64 	%SPL, __local_depot4;
	ld.param.u64 	%rd21, [_Z26quantum_feature_map_kernelIfN4cuda3std3__47complexIfEEEvPT0_PKT_iii_param_0];
	ld.param.u64 	%rd22, [_Z26quantum_feature_map_kernelIfN4cuda3std3__47complexIfEEEvPT0_PKT_iii_param_1];
	ld.param.u32 	%r58, [_Z26quantum_feature_map_kernelIfN4cuda3std3__47complexIfEEEvPT0_PKT_iii_param_2];
	ld.param.u32 	%r59, [_Z26quantum_feature_map_kernelIfN4cuda3std3__47complexIfEEEvPT0_PKT_iii_param_3];
	ld.param.u32 	%r60, [_Z26quantum_feature_map_kernelIfN4cuda3std3__47complexIfEEEvPT0_PKT_iii_param_4];
	cvta.to.global.u64 	%rd1, %rd22;
	add.u64 	%rd2, %SPL, 0;
	mov.u32 	%r61, %ctaid.x;
	mov.u32 	%r62, %ntid.x;
	mov.u32 	%r63, %tid.x;
	mad.lo.s32 	%r1, %r61, %r62, %r63;
	mov.b32 	%r64, 1;
	shl.b32 	%r2, %r64, %r59;
	div.s32 	%r3, %r1, %r2;
	mul.lo.s32 	%r65, %r3, %r2;
	sub.s32 	%r4, %r1, %r65;
	setp.ge.s32 	%p1, %r3, %r60;
	@%p1 bra 	$L__BB4_89;
	mov.f32 	%f153, 0f00000000;
	min.s32 	%r66, %r58, %r59;
	setp.lt.s32 	%p2, %r66, 1;
	@%p2 bra 	$L__BB4_72;
	mul.lo.s32 	%r5, %r3, %r58;
	min.u32 	%r6, %r58, %r59;
	and.b32  	%r7, %r6, 15;
	setp.lt.u32 	%p3, %r6, 16;
	mov.f32 	%f153, 0f00000000;
	mov.b32 	%r176, 0;
	@%p3 bra 	$L__BB4_37;
	and.b32  	%r176, %r6, 2147483632;
	neg.s32 	%r173, %r176;
	add.s64 	%rd3, %rd1, 32;
	mov.f32 	%f153, 0f00000000;
	mov.b32 	%r174, 0;
	mov.u32 	%r172, %r5;
$L__BB4_4:
	.pragma "nounroll";
	mul.wide.s32 	%rd24, %r172, 4;
	add.s64 	%rd4, %rd3, %rd24;
	shr.u32 	%r69, %r4, %r174;
	and.b32  	%r70, %r69, 1;
	setp.eq.b32 	%p4, %r70, 1;
	not.pred 	%p5, %p4;
	@%p5 bra 	$L__BB4_6;
	ld.global.f32 	%f82, [%rd4+-32];
	add.f32 	%f153, %f153, %f82;
$L__BB4_6:
	and.b32  	%r72, %r69, 2;
	setp.eq.s32 	%p6, %r72, 0;
	@%p6 bra 	$L__BB4_8;
	ld.global.f32 	%f83, [%rd4+-28];
	add.f32 	%f153, %f153, %f83;
$L__BB4_8:
	and.b32  	%r74, %r69, 4;
	setp.eq.s32 	%p7, %r74, 0;
	@%p7 bra 	$L__BB4_10;
	ld.global.f32 	%f84, [%rd4+-24];
	add.f32 	%f153, %f153, %f84;
$L__BB4_10:
	and.b32  	%r76, %r69, 8;
	setp.eq.s32 	%p8, %r76, 0;
	@%p8 bra 	$L__BB4_12;
	ld.global.f32 	%f85, [%rd4+-20];
	add.f32 	%f153, %f153, %f85;
$L__BB4_12:
	and.b32  	%r78, %r69, 16;
	setp.eq.s32 	%p9, %r78, 0;
	@%p9 bra 	$L__BB4_14;
	ld.global.f32 	%f86, [%rd4+-16];
	add.f32 	%f153, %f153, %f86;
$L__BB4_14:
	and.b32  	%r80, %r69, 32;
	setp.eq.s32 	%p10, %r80, 0;
	@%p10 bra 	$L__BB4_16;
	ld.global.f32 	%f87, [%rd4+-12];
	add.f32 	%f153, %f153, %f87;
$L__BB4_16:
	and.b32  	%r82, %r69, 64;
	setp.eq.s32 	%p11, %r82, 0;
	@%p11 bra 	$L__BB4_18;
	ld.global.f32 	%f88, [%rd4+-8];
	add.f32 	%f153, %f153, %f88;
$L__BB4_18:
	and.b32  	%r84, %r69, 128;
	setp.eq.s32 	%p12, %r84, 0;
	@%p12 bra 	$L__BB4_20;
	ld.global.f32 	%f89, [%rd4+-4];
	add.f32 	%f153, %f153, %f89;
$L__BB4_20:
	and.b32  	%r86, %r69, 256;
	setp.eq.s32 	%p13, %r86, 0;
	@%p13 bra 	$L__BB4_22;
	ld.global.f32 	%f90, [%rd4];
	add.f32 	%f153, %f153, %f90;
$L__BB4_22:
	and.b32  	%r88, %r69, 512;
	setp.eq.s32 	%p14, %r88, 0;
	@%p14 bra 	$L__BB4_24;
	ld.global.f32 	%f91, [%rd4+4];
	add.f32 	%f153, %f153, %f91;
$L__BB4_24:
	and.b32  	%r90, %r69, 1024;
	setp.eq.s32 	%p15, %r90, 0;
	@%p15 bra 	$L__BB4_26;
	ld.global.f32 	%f92, [%rd4+8];
	add.f32 	%f153, %f153, %f92;
$L__BB4_26:
	and.b32  	%r92, %r69, 2048;
	setp.eq.s32 	%p16, %r92, 0;
	@%p16 bra 	$L__BB4_28;
	ld.global.f32 	%f93, [%rd4+12];
	add.f32 	%f153, %f153, %f93;
$L__BB4_28:
	and.b32  	%r94, %r69, 4096;
	setp.eq.s32 	%p17, %r94, 0;
	@%p17 bra 	$L__BB4_30;
	ld.global.f32 	%f94, [%rd4+16];
	add.f32 	%f153, %f153, %f94;
$L__BB4_30:
	and.b32  	%r96, %r69, 8192;
	setp.eq.s32 	%p18, %r96, 0;
	@%p18 bra 	$L__BB4_32;
	ld.global.f32 	%f95, [%rd4+20];
	add.f32 	%f153, %f153, %f95;
$L__BB4_32:
	and.b32  	%r98, %r69, 16384;
	setp.eq.s32 	%p19, %r98, 0;
	@%p19 bra 	$L__BB4_34;
	ld.global.f32 	%f96, [%rd4+24];
	add.f32 	%f153, %f153, %f96;
$L__BB4_34:
	and.b32  	%r100, %r69, 32768;
	setp.eq.s32 	%p20, %r100, 0;
	@%p20 bra 	$L__BB4_36;
	ld.global.f32 	%f97, [%rd4+28];
	add.f32 	%f153, %f153, %f97;
$L__BB4_36:
	add.s32 	%r174, %r174, 16;
	add.s32 	%r173, %r173, 16;
	add.s32 	%r172, %r172, 16;
	setp.ne.s32 	%p21, %r173, 0;
	@%p21 bra 	$L__BB4_4;
$L__BB4_37:
	setp.eq.s32 	%p22, %r7, 0;
	@%p22 bra 	$L__BB4_72;
	and.b32  	%r17, %r6, 7;
	setp.lt.u32 	%p23, %r7, 8;
	@%p23 bra 	$L__BB4_56;
	shr.u32 	%r101, %r4, %r176;
	and.b32  	%r102, %r101, 1;
	setp.eq.b32 	%p24, %r102, 1;
	not.pred 	%p25, %p24;
	@%p25 bra 	$L__BB4_41;
	add.s32 	%r103, %r176, %r5;
	mul.wide.s32 	%rd25, %r103, 4;
	add.s64 	%rd26, %rd1, %rd25;
	ld.global.f32 	%f99, [%rd26];
	add.f32 	%f153, %f153, %f99;
$L__BB4_41:
	and.b32  	%r105, %r101, 2;
	setp.eq.s32 	%p26, %r105, 0;
	cvt.s64.s32 	%rd27, %r5;
	cvt.u64.u32 	%rd28, %r176;
	add.s64 	%rd29, %rd28, %rd27;
	shl.b64 	%rd30, %rd29, 2;
	add.s64 	%rd5, %rd1, %rd30;
	@%p26 bra 	$L__BB4_43;
	ld.global.f32 	%f100, [%rd5+4];
	add.f32 	%f153, %f153, %f100;
$L__BB4_43:
	and.b32  	%r107, %r101, 4;
	setp.eq.s32 	%p27, %r107, 0;
	@%p27 bra 	$L__BB4_45;
	ld.global.f32 	%f101, [%rd5+8];
	add.f32 	%f153, %f153, %f101;
$L__BB4_45:
	and.b32  	%r109, %r101, 8;
	setp.eq.s32 	%p28, %r109, 0;
	@%p28 bra 	$L__BB4_47;
	ld.global.f32 	%f102, [%rd5+12];
	add.f32 	%f153, %f153, %f102;
$L__BB4_47:
	and.b32  	%r111, %r101, 16;
	setp.eq.s32 	%p29, %r111, 0;
	@%p29 bra 	$L__BB4_49;
	ld.global.f32 	%f103, [%rd5+16];
	add.f32 	%f153, %f153, %f103;
$L__BB4_49:
	and.b32  	%r113, %r101, 32;
	setp.eq.s32 	%p30, %r113, 0;
	@%p30 bra 	$L__BB4_51;
	ld.global.f32 	%f104, [%rd5+20];
	add.f32 	%f153, %f153, %f104;
$L__BB4_51:
	and.b32  	%r115, %r101, 64;
	setp.eq.s32 	%p31, %r115, 0;
	@%p31 bra 	$L__BB4_53;
	ld.global.f32 	%f105, [%rd5+24];
	add.f32 	%f153, %f153, %f105;
$L__BB4_53:
	and.b32  	%r117, %r101, 128;
	setp.eq.s32 	%p32, %r117, 0;
	@%p32 bra 	$L__BB4_55;
	ld.global.f32 	%f106, [%rd5+28];
	add.f32 	%f153, %f153, %f106;
$L__BB4_55:
	add.s32 	%r176, %r176, 8;
$L__BB4_56:
	setp.eq.s32 	%p33, %r17, 0;
	@%p33 bra 	$L__BB4_72;
	and.b32  	%r20, %r6, 3;
	setp.lt.u32 	%p34, %r17, 4;
	@%p34 bra 	$L__BB4_67;
	shr.u32 	%r118, %r4, %r176;
	and.b32  	%r119, %r118, 1;
	setp.eq.b32 	%p35, %r119, 1;
	not.pred 	%p36, %p35;
	@%p36 bra 	$L__BB4_60;
	add.s32 	%r120, %r176, %r5;
	mul.wide.s32 	%rd31, %r120, 4;
	add.s64 	%rd32, %rd1, %rd31;
	ld.global.f32 	%f108, [%rd32];
	add.f32 	%f153, %f153, %f108;
$L__BB4_60:
	and.b32  	%r122, %r118, 2;
	setp.eq.s32 	%p37, %r122, 0;
	cvt.s64.s32 	%rd33, %r5;
	cvt.u64.u32 	%rd34, %r176;
	add.s64 	%rd35, %rd34, %rd33;
	shl.b64 	%rd36, %rd35, 2;
	add.s64 	%rd6, %rd1, %rd36;
	@%p37 bra 	$L__BB4_62;
	ld.global.f32 	%f109, [%rd6+4];
	add.f32 	%f153, %f153, %f109;
$L__BB4_62:
	and.b32  	%r124, %r118, 4;
	setp.eq.s32 	%p38, %r124, 0;
	@%p38 bra 	$L__BB4_64;
	ld.global.f32 	%f110, [%rd6+8];
	add.f32 	%f153, %f153, %f110;
$L__BB4_64:
	and.b32  	%r126, %r118, 8;
	setp.eq.s32 	%p39, %r126, 0;
	@%p39 bra 	$L__BB4_66;
	ld.global.f32 	%f111, [%rd6+12];
	add.f32 	%f153, %f153, %f111;
$L__BB4_66:
	add.s32 	%r176, %r176, 4;
$L__BB4_67:
	setp.eq.s32 	%p40, %r20, 0;
	@%p40 bra 	$L__BB4_72;
	add.s32 	%r179, %r176, %r5;
	neg.s32 	%r178, %r20;
$L__BB4_69:
	.pragma "nounroll";
	shr.u32 	%r127, %r4, %r176;
	and.b32  	%r128, %r127, 1;
	setp.eq.b32 	%p41, %r128, 1;
	not.pred 	%p42, %p41;
	@%p42 bra 	$L__BB4_71;
	mul.wide.s32 	%rd37, %r179, 4;
	add.s64 	%rd38, %rd1, %rd37;
	ld.global.f32 	%f112, [%rd38];
	add.f32 	%f153, %f153, %f112;
$L__BB4_71:
	add.s32 	%r176, %r176, 1;
	add.s32 	%r179, %r179, 1;
	add.s32 	%r178, %r178, 1;
	setp.ne.s32 	%p43, %r178, 0;
	@%p43 bra 	$L__BB4_69;
$L__BB4_72:
	cvt.rn.f32.s32 	%f113, %r2;
	sqrt.rn.f32 	%f68, %f113;
	mul.f32 	%f114, %f153, 0f3F22F983;
	cvt.rni.s32.f32 	%r188, %f114;
	cvt.rn.f32.s32 	%f115, %r188;
	fma.rn.f32 	%f116, %f115, 0fBFC90FDA, %f153;
	fma.rn.f32 	%f117, %f115, 0fB3A22168, %f116;
	fma.rn.f32 	%f191, %f115, 0fA7C234C5, %f117;
	abs.f32 	%f70, %f153;
	setp.ltu.f32 	%p44, %f70, 0f47CE4780;
	mov.u32 	%r184, %r188;
	mov.f32 	%f190, %f191;
	@%p44 bra 	$L__BB4_80;
	setp.neu.f32 	%p45, %f70, 0f7F800000;
	@%p45 bra 	$L__BB4_75;
	mov.f32 	%f120, 0f00000000;
	mul.rn.f32 	%f190, %f153, %f120;
	mov.b32 	%r184, 0;
	bra.uni 	$L__BB4_80;
$L__BB4_75:
	mov.b32 	%r32, %f153;
	shl.b32 	%r130, %r32, 8;
	or.b32  	%r33, %r130, -2147483648;
	mov.b64 	%rd60, 0;
	mov.b32 	%r181, 0;
	mov.u64 	%rd58, __cudart_i2opi_f;
	mov.u64 	%rd59, %rd2;
$L__BB4_76:
	.pragma "nounroll";
	ld.global.nc.u32 	%r131, [%rd58];
	mad.wide.u32 	%rd41, %r131, %r33, %rd60;
	shr.u64 	%rd60, %rd41, 32;
	st.local.u32 	[%rd59], %rd41;
	add.s32 	%r181, %r181, 1;
	add.s64 	%rd59, %rd59, 4;
	add.s64 	%rd58, %rd58, 4;
	setp.ne.s32 	%p46, %r181, 6;
	@%p46 bra 	$L__BB4_76;
	shr.u32 	%r132, %r32, 23;
	st.local.u32 	[%rd2+24], %rd60;
	and.b32  	%r36, %r132, 31;
	and.b32  	%r133, %r132, 224;
	add.s32 	%r134, %r133, -128;
	shr.u32 	%r135, %r134, 5;
	mul.wide.u32 	%rd42, %r135, 4;
	sub.s64 	%rd13, %rd2, %rd42;
	ld.local.u32 	%r182, [%rd13+24];
	ld.local.u32 	%r183, [%rd13+20];
	setp.eq.s32 	%p47, %r36, 0;
	@%p47 bra 	$L__BB4_79;
	shf.l.wrap.b32 	%r182, %r183, %r182, %r36;
	ld.local.u32 	%r136, [%rd13+16];
	shf.l.wrap.b32 	%r183, %r136, %r183, %r36;
$L__BB4_79:
	shr.u32 	%r137, %r182, 30;
	shf.l.wrap.b32 	%r138, %r183, %r182, 2;
	shl.b32 	%r139, %r183, 2;
	shr.u32 	%r140, %r138, 31;
	add.s32 	%r141, %r140, %r137;
	neg.s32 	%r142, %r141;
	setp.lt.s32 	%p48, %r32, 0;
	selp.b32 	%r184, %r142, %r141, %p48;
	xor.b32  	%r143, %r138, %r32;
	shr.s32 	%r144, %r138, 31;
	xor.b32  	%r145, %r144, %r138;
	xor.b32  	%r146, %r144, %r139;
	cvt.u64.u32 	%rd43, %r145;
	shl.b64 	%rd44, %rd43, 32;
	cvt.u64.u32 	%rd45, %r146;
	or.b64  	%rd46, %rd44, %rd45;
	cvt.rn.f64.s64 	%fd1, %rd46;
	mul.f64 	%fd2, %fd1, 0d3BF921FB54442D19;
	cvt.rn.f32.f64 	%f118, %fd2;
	neg.f32 	%f119, %f118;
	setp.lt.s32 	%p49, %r143, 0;
	selp.f32 	%f190, %f119, %f118, %p49;
$L__BB4_80:
	setp.ltu.f32 	%p50, %f70, 0f47CE4780;
	add.s32 	%r148, %r184, 1;
	mul.rn.f32 	%f121, %f190, %f190;
	and.b32  	%r149, %r184, 1;
	setp.eq.b32 	%p51, %r149, 1;
	selp.f32 	%f122, %f190, 0f3F800000, %p51;
	fma.rn.f32 	%f123, %f121, %f122, 0f00000000;
	fma.rn.f32 	%f124, %f121, 0f37CBAC00, 0fBAB607ED;
	selp.f32 	%f125, 0fB94D4153, %f124, %p51;
	selp.f32 	%f126, 0f3C0885E4, 0f3D2AAABB, %p51;
	fma.rn.f32 	%f127, %f125, %f121, %f126;
	selp.f32 	%f128, 0fBE2AAAA8, 0fBEFFFFFF, %p51;
	fma.rn.f32 	%f129, %f127, %f121, %f128;
	fma.rn.f32 	%f130, %f129, %f123, %f122;
	and.b32  	%r150, %r148, 2;
	setp.eq.s32 	%p52, %r150, 0;
	mov.f32 	%f131, 0f00000000;
	sub.f32 	%f132, %f131, %f130;
	selp.f32 	%f74, %f130, %f132, %p52;
	@%p50 bra 	$L__BB4_88;
	setp.neu.f32 	%p53, %f70, 0f7F800000;
	@%p53 bra 	$L__BB4_83;
	mov.f32 	%f135, 0f00000000;
	mul.rn.f32 	%f191, %f153, %f135;
	mov.b32 	%r188, 0;
	bra.uni 	$L__BB4_88;
$L__BB4_83:
	mov.b32 	%r45, %f153;
	shl.b32 	%r152, %r45, 8;
	or.b32  	%r46, %r152, -2147483648;
	mov.b64 	%rd63, 0;
	mov.b32 	%r185, 0;
	mov.u64 	%rd61, __cudart_i2opi_f;
	mov.u64 	%rd62, %rd2;
$L__BB4_84:
	.pragma "nounroll";
	ld.global.nc.u32 	%r153, [%rd61];
	mad.wide.u32 	%rd49, %r153, %r46, %rd63;
	shr.u64 	%rd63, %rd49, 32;
	st.local.u32 	[%rd62], %rd49;
	add.s32 	%r185, %r185, 1;
	add.s64 	%rd62, %rd62, 4;
	add.s64 	%rd61, %rd61, 4;
	setp.ne.s32 	%p54, %r185, 6;
	@%p54 bra 	$L__BB4_84;
	shr.u32 	%r154, %r45, 23;
	st.local.u32 	[%rd2+24], %rd63;
	and.b32  	%r49, %r154, 31;
	and.b32  	%r155, %r154, 224;
	add.s32 	%r156, %r155, -128;
	shr.u32 	%r157, %r156, 5;
	mul.wide.u32 	%rd50, %r157, 4;
	sub.s64 	%rd20, %rd2, %rd50;
	ld.local.u32 	%r186, [%rd20+24];
	ld.local.u32 	%r187, [%rd20+20];
	setp.eq.s32 	%p55, %r49, 0;
	@%p55 bra 	$L__BB4_87;
	shf.l.wrap.b32 	%r186, %r187, %r186, %r49;
	ld.local.u32 	%r158, [%rd20+16];
	shf.l.wrap.b32 	%r187, %r158, %r187, %r49;
$L__BB4_87:
	shr.u32 	%r159, %r186, 30;
	shf.l.wrap.b32 	%r160, %r187, %r186, 2;
	shl.b32 	%r161, %r187, 2;
	shr.u32 	%r162, %r160, 31;
	add.s32 	%r163, %r162, %r159;
	neg.s32 	%r164, %r163;
	setp.lt.s32 	%p56, %r45, 0;
	selp.b32 	%r188, %r164, %r163, %p56;
	xor.b32  	%r165, %r160, %r45;
	shr.s32 	%r166, %r160, 31;
	xor.b32  	%r167, %r166, %r160;
	xor.b32  	%r168, %r166, %r161;
	cvt.u64.u32 	%rd51, %r167;
	shl.b64 	%rd52, %rd51, 32;
	cvt.u64.u32 	%rd53, %r168;
	or.b64  	%rd54, %rd52, %rd53;
	cvt.rn.f64.s64 	%fd3, %rd54;
	mul.f64 	%fd4, %fd3, 0d3BF921FB54442D19;
	cvt.rn.f32.f64 	%f133, %fd4;
	neg.f32 	%f134, %f133;
	setp.lt.s32 	%p57, %r165, 0;
	selp.f32 	%f191, %f134, %f133, %p57;
$L__BB4_88:
	rcp.rn.f32 	%f136, %f68;
	mul.rn.f32 	%f137, %f191, %f191;
	and.b32  	%r170, %r188, 1;
	setp.eq.b32 	%p58, %r170, 1;
	selp.f32 	%f138, 0f3F800000, %f191, %p58;
	fma.rn.f32 	%f139, %f137, %f138, 0f00000000;
	fma.rn.f32 	%f140, %f137, 0f37CBAC00, 0fBAB607ED;
	selp.f32 	%f141, %f140, 0fB94D4153, %p58;
	selp.f32 	%f142, 0f3D2AAABB, 0f3C0885E4, %p58;
	fma.rn.f32 	%f143, %f141, %f137, %f142;
	selp.f32 	%f144, 0fBEFFFFFF, 0fBE2AAAA8, %p58;
	fma.rn.f32 	%f145, %f143, %f137, %f144;
	fma.rn.f32 	%f146, %f145, %f139, %f138;
	and.b32  	%r171, %r188, 2;
	setp.eq.s32 	%p59, %r171, 0;
	mov.f32 	%f147, 0f00000000;
	sub.f32 	%f148, %f147, %f146;
	selp.f32 	%f149, %f146, %f148, %p59;
	mul.f32 	%f150, %f136, %f149;
	cvta.to.global.u64 	%rd55, %rd21;
	mul.wide.s32 	%rd56, %r1, 8;
	add.s64 	%rd57, %rd55, %rd56;
	mul.f32 	%f151, %f136, %f74;
	st.global.v2.f32 	[%rd57], {%f151, %f150};
$L__BB4_89:
	ret;

}


// ===== COMPILED SASS (sm_100) =====

	.target	sm_100

	.elftype	@"ET_EXEC"


//--------------------- .note.nv.tkinfo           --------------------------
	.section	.note.nv.tkinfo,"",@"SHT_NOTE"
	.sectionflags	@"SHF_NOTE_NV_TKINFO"
	.tkinfo
        /*0018*/ 	.word	0x00000002
        /*0030*/ 	.string	""
        /*0030*/ 	.string	"ptxas"
        /*0030*/ 	.string	"Cuda compilation tools, release 13.0, V13.0.88"
        /*0030*/ 	.string	"Build cuda_13.0.r13.0/compiler.36424714_0"
        /*0030*/ 	.string	"-arch sm_100 -m 64 "



//--------------------- .note.nv.cuinfo           --------------------------
	.section	.note.nv.cuinfo,"",@"SHT_NOTE"
	.sectionflags	@"SHF_NOTE_NV_CUINFO"
        /*0018*/ 	.short	0x0002
        /*001a*/ 	.short	0x0064
        /*001c*/ 	.short	0x0082
	.zero		2


//--------------------- .nv.info                  --------------------------
	.section	.nv.info,"",@"SHT_CUDA_INFO"
	.align	4


	//----- nvinfo : EIATTR_REGCOUNT
	.align		4
        /*0000*/ 	.byte	0x04, 0x2f
        /*0002*/ 	.short	(.L_4 - .L_3)
	.align		4
.L_3:
        /*0004*/ 	.word	index@(_Z20hadamard_gate_kernelIfN4cuda3std3__47complexIfEEEvPT0_iii)
        /*0008*/ 	.word	0x0000000e


	//----- nvinfo : EIATTR_FRAME_SIZE
	.align		4
.L_4:
        /*000c*/ 	.byte	0x04, 0x11
        /*000e*/ 	.short	(.L_6 - .L_5)
	.align		4
.L_5:
        /*0010*/ 	.word	index@(_Z20hadamard_gate_kernelIfN4cuda3std3__47complexIfEEEvPT0_iii)
        /*0014*/ 	.word	0x00000000


	//----- nvinfo : EIATTR_REGCOUNT
	.align		4
.L_6:
        /*0018*/ 	.byte	0x04, 0x2f
        /*001a*/ 	.short	(.L_8 - .L_7)
	.align		4
.L_7:
        /*001c*/ 	.word	index@(_Z16cnot_gate_kernelIfN4cuda3std3__47complexIfEEEvPT0_iiii)
        /*0020*/ 	.word	0x0000000d


	//----- nvinfo : EIATTR_FRAME_SIZE
	.align		4
.L_8:
        /*0024*/ 	.byte	0x04, 0x11
        /*0026*/ 	.short	(.L_10 - .L_9)
	.align		4
.L_9:
        /*0028*/ 	.word	index@(_Z16cnot_gate_kernelIfN4cuda3std3__47complexIfEEEvPT0_iiii)
        /*002c*/ 	.word	0x00000000


	//----- nvinfo : EIATTR_REGCOUNT
	.align		4
.L_10:
        /*0030*/ 	.byte	0x04, 0x2f
        /*0032*/ 	.short	(.L_12 - .L_11)
	.align		4
.L_11:
        /*0034*/ 	.word	index@(_Z22normalize_state_kernelIfN4cuda3std3__47complexIfEEEvPT0_ii)
        /*0038*/ 	.word	0x00000010


	//----- nvinfo : EIATTR_FRAME_SIZE
	.align		4
.L_12:
        /*003c*/ 	.byte	0x04, 0x11
        /*003e*/ 	.short	(.L_14 - .L_13)
	.align		4
.L_13:
        /*0040*/ 	.word	index@(_Z22normalize_state_kernelIfN4cuda3std3__47complexIfEEEvPT0_ii)
        /*0044*/ 	.word	0x00000000


	//----- nvinfo : EIATTR_REGCOUNT
	.align		4
.L_14:
        /*0048*/ 	.byte	0x04, 0x2f
        /*004a*/ 	.short	(.L_16 - .L_15)
	.align		4
.L_15:
        /*004c*/ 	.word	index@(_Z24expectation_value_kernelIfN4cuda3std3__47complexIfEEEvPT_PKT0_PKS5_ii)
        /*0050*/ 	.word	0x00000022


	//----- nvinfo : EIATTR_FRAME_SIZE
	.align		4
.L_16:
        /*0054*/ 	.byte	0x04, 0x11
        /*0056*/ 	.short	(.L_18 - .L_17)
	.align		4
.L_17:
        /*0058*/ 	.word	index@(_Z24expectation_value_kernelIfN4cuda3std3__47complexIfEEEvPT_PKT0_PKS5_ii)
        /*005c*/ 	.word	0x00000000


	//----- nvinfo : EIATTR_REGCOUNT
	.align		4
.L_18:
        /*0060*/ 	.byte	0x04, 0x2f
        /*0062*/ 	.short	(.L_20 - .L_19)
	.align		4
.L_19:
        /*0064*/ 	.word	index@(_Z26quantum_feature_map_kernelIfN4cuda3std3__47complexIfEEEvPT0_PKT_iii)
        /*0068*/ 	.word	0x00000017


	//----- nvinfo : EIATTR_FRAME_SIZE
	.align		4
.L_20:
        /*006c*/ 	.byte	0x04, 0x11
        /*006e*/ 	.short	(.L_22 - .L_21)
	.align		4
.L_21:
        /*0070*/ 	.word	index@($__internal_1_$__cuda_sm20_sqrt_rn_f32_slowpath)
        /*0074*/ 	.word	0x00000000


	//----- nvinfo : EIATTR_FRAME_SIZE
	.align		4
.L_22:
        /*0078*/ 	.byte	0x04, 0x11
        /*007a*/ 	.short	(.L_24 - .L_23)
	.align		4
.L_23:
        /*007c*/ 	.word	index@($__internal_0_$__cuda_sm20_rcp_rn_f32_slowpath)
        /*0080*/ 	.word	0x00000000


	//----- nvinfo : EIATTR_FRAME_SIZE
	.align		4
.L_24:
        /*0084*/ 	.byte	0x04, 0x11
        /*0086*/ 	.short	(.L_26 - .L_25)
	.align		4
.L_25:
        /*0088*/ 	.word	index@(_Z26quantum_feature_map_kernelIfN4cuda3std3__47complexIfEEEvPT0_PKT_iii)
        /*008c*/ 	.word	0x00000000


	//----- nvinfo : EIATTR_MIN_STACK_SIZE
	.align		4
.L_26:
        /*0090*/ 	.byte	0x04, 0x12
        /*0092*/ 	.short	(.L_28 - .L_27)
	.align		4
.L_27:
        /*0094*/ 	.word	index@(_Z26quantum_feature_map_kernelIfN4cuda3std3__47complexIfEEEvPT0_PKT_iii)
        /*0098*/ 	.word	0x00000000


	//----- nvinfo : EIATTR_MIN_STACK_SIZE
	.align		4
.L_28:
        /*009c*/ 	.byte	0x04, 0x12
        /*009e*/ 	.short	(.L_30 - .L_29)
	.align		4
.L_29:
        /*00a0*/ 	.word	index@(_Z24expectation_value_kernelIfN4cuda3std3__47complexIfEEEvPT_PKT0_PKS5_ii)
        /*00a4*/ 	.word	0x00000000


	//----- nvinfo : EIATTR_MIN_STACK_SIZE
	.align		4
.L_30:
        /*00a8*/ 	.byte	0x04, 0x12
        /*00aa*/ 	.short	(.L_32 - .L_31)
	.align		4
.L_31:
        /*00ac*/ 	.word	index@(_Z22normalize_state_kernelIfN4cuda3std3__47complexIfEEEvPT0_ii)
        /*00b0*/ 	.word	0x00000000


	//----- nvinfo : EIATTR_MIN_STACK_SIZE
	.align		4
.L_32:
        /*00b4*/ 	.byte	0x04, 0x12
        /*00b6*/ 	.short	(.L_34 - .L_33)
	.align		4
.L_33:
        /*00b8*/ 	.word	index@(_Z16cnot_gate_kernelIfN4cuda3std3__47complexIfEEEvPT0_iiii)
        /*00bc*/ 	.word	0x00000000


	//----- nvinfo : EIATTR_MIN_STACK_SIZE
	.align		4
.L_34:
        /*00c0*/ 	.byte	0x04, 0x12
        /*00c2*/ 	.short	(.L_36 - .L_35)
	.align		4
.L_35:
        /*00c4*/ 	.word	index@(_Z20hadamard_gate_kernelIfN4cuda3std3__47complexIfEEEvPT0_iii)
        /*00c8*/ 	.word	0x00000000
.L_36:


//--------------------- .nv.compat                --------------------------
	.section	.nv.compat,"",@"SHT_CUDA_COMPAT_INFO"
	.align	4
        /*0000*/ 	.byte	0x02, 0x09, 0x00, 0x00, 0x02, 0x02, 0x01, 0x00, 0x02, 0x05, 0x05, 0x00, 0x03, 0x07, 0x01, 0x01
        /*0010*/ 	.byte	0x02, 0x03, 0x00, 0x00, 0x02, 0x06, 0x01, 0x00, 0x04, 0x0b, 0x08, 0x00, 0x01, 0x00, 0x00, 0x00
        /*0020*/ 	.byte	0x00, 0x00, 0x00, 0x00


//--------------------- .nv.info._Z26quantum_feature_map_kernelIfN4cuda3std3__47complexIfEEEvPT0_PKT_iii --------------------------
	.section	.nv.info._Z26quantum_feature_map_kernelIfN4cuda3std3__47complexIfEEEvPT0_PKT_iii,"",@"SHT_CUDA_INFO"
	.sectionflags	@""
	.align	4


	//----- nvinfo : EIATTR_CUDA_API_VERSION
	.align		4
        /*0000*/ 	.byte	0x04, 0x37
        /*0002*/ 	.short	(.L_38 - .L_37)
.L_37:
        /*0004*/ 	.word	0x00000082


	//----- nvinfo : EIATTR_KPARAM_INFO
	.align		4
.L_38:
        /*0008*/ 	.byte	0x04, 0x17
        /*000a*/ 	.short	(.L_40 - .L_39)
.L_39:
        /*000c*/ 	.word	0x00000000
        /*0010*/ 	.short	0x0004
        /*0012*/ 	.short	0x0018
        /*0014*/ 	.byte	0x00, 0xf0, 0x11, 0x00


	//----- nvinfo : EIATTR_KPARAM_INFO
	.align		4
.L_40:
        /*0018*/ 	.byte	0x04, 0x17
        /*001a*/ 	.short	(.L_42 - .L_41)
.L_41:
        /*001c*/ 	.word	0x00000000
        /*0020*/ 	.short	0x0003
        /*0022*/ 	.short	0x0014
        /*0024*/ 	.byte	0x00, 0xf0, 0x11, 0x00


	//----- nvinfo : EIATTR_KPARAM_INFO
	.align		4
.L_42:
        /*0028*/ 	.byte	0x04, 0x17
        /*002a*/ 	.short	(.L_44 - .L_43)
.L_43:
        /*002c*/ 	.word	0x00000000
        /*0030*/ 	.short	0x0002
        /*0032*/ 	.short	0x0010
        /*0034*/ 	.byte	0x00, 0xf0, 0x11, 0x00


	//----- nvinfo : EIATTR_KPARAM_INFO
	.align		4
.L_44:
        /*0038*/ 	.byte	0x04, 0x17
        /*003a*/ 	.short	(.L_46 - .L_45)
.L_45:
        /*003c*/ 	.word	0x00000000
        /*0040*/ 	.short	0x0001
        /*0042*/ 	.short	0x0008
        /*0044*/ 	.byte	0x00, 0xf5, 0x21, 0x00


	//----- nvinfo : EIATTR_KPARAM_INFO
	.align		4
.L_46:
        /*0048*/ 	.byte	0x04, 0x17
        /*004a*/ 	.short	(.L_48 - .L_47)
.L_47:
        /*004c*/ 	.word	0x00000000
        /*0050*/ 	.short	0x0000
        /*0052*/ 	.short	0x0000
        /*0054*/ 	.byte	0x00, 0xf5, 0x21, 0x00


	//----- nvinfo : EIATTR_SPARSE_MMA_MASK
	.align		4
.L_48:
        /*0058*/ 	.byte	0x03, 0x50
        /*005a*/ 	.short	0x0000


	//----- nvinfo : EIATTR_MAXREG_COUNT
	.align		4
        /*005c*/ 	.byte	0x03, 0x1b
        /*005e*/ 	.short	0x00ff


	//----- nvinfo : EIATTR_MERCURY_ISA_VERSION
	.align		4
        /*0060*/ 	.byte	0x03, 0x5f
        /*0062*/ 	.short	0x0101


	//----- nvinfo : EIATTR_VRC_CTA_INIT_COUNT
	.align		4
        /*0064*/ 	.byte	0x02, 0x4a
	.zero		1
	.zero		1


	//----- nvinfo : EIATTR_EXIT_INSTR_OFFSETS
	.align		4
        /*0068*/ 	.byte	0x04, 0x1c
        /*006a*/ 	.short	(.L_50 - .L_49)


	//   ....[0]....
.L_49:
        /*006c*/ 	.word	0x00000220


	//   ....[1]....
        /*0070*/ 	.word	0x00001ca0


	//----- nvinfo : EIATTR_CRS_STACK_SIZE
	.align		4
.L_50:
        /*0074*/ 	.byte	0x04, 0x1e
        /*0076*/ 	.short	(.L_52 - .L_51)
.L_51:
        /*0078*/ 	.word	0x00000000


	//----- nvinfo : EIATTR_CBANK_PARAM_SIZE
	.align		4
.L_52:
        /*007c*/ 	.byte	0x03, 0x19
        /*007e*/ 	.short	0x001c


	//----- nvinfo : EIATTR_PARAM_CBANK
	.align		4
        /*0080*/ 	.byte	0x04, 0x0a
        /*0082*/ 	.short	(.L_54 - .L_53)
	.align		4
.L_53:
        /*0084*/ 	.word	index@(.nv.constant0._Z26quantum_feature_map_kernelIfN4cuda3std3__47complexIfEEEvPT0_PKT_iii)
        /*0088*/ 	.short	0x0380
        /*008a*/ 	.short	0x001c


	//----- nvinfo : EIATTR_SW_WAR
	.align		4
.L_54:
        /*008c*/ 	.byte	0x04, 0x36
        /*008e*/ 	.short	(.L_56 - .L_55)
.L_55:
        /*0090*/ 	.word	0x00000008
.L_56:


//--------------------- .nv.info._Z24expectation_value_kernelIfN4cuda3std3__47complexIfEEEvPT_PKT0_PKS5_ii --------------------------
	.section	.nv.info._Z24expectation_value_kernelIfN4cuda3std3__47complexIfEEEvPT_PKT0_PKS5_ii,"",@"SHT_CUDA_INFO"
	.sectionflags	@""
	.align	4


	//----- nvinfo : EIATTR_CUDA_API_VERSION
	.align		4
        /*0000*/ 	.byte	0x04, 0x37
        /*0002*/ 	.short	(.L_58 - .L_57)
.L_57:
        /*0004*/ 	.word	0x00000082


	//----- nvinfo : EIATTR_KPARAM_INFO
	.align		4
.L_58:
        /*0008*/ 	.byte	0x04, 0x17
        /*000a*/ 	.short	(.L_60 - .L_59)
.L_59:
        /*000c*/ 	.word	0x00000000
        /*0010*/ 	.short	0x0004
        /*0012*/ 	.short	0x001c
        /*0014*/ 	.byte	0x00, 0xf0, 0x11, 0x00


	//----- nvinfo : EIATTR_KPARAM_INFO
	.align		4
.L_60:
        /*0018*/ 	.byte	0x04, 0x17
        /*001a*/ 	.short	(.L_62 - .L_61)
.L_61:
        /*001c*/ 	.word	0x00000000
        /*0020*/ 	.short	0x0003
        /*0022*/ 	.short	0x0018
        /*0024*/ 	.byte	0x00, 0xf0, 0x11, 0x00


	//----- nvinfo : EIATTR_KPARAM_INFO
	.align		4
.L_62:
        /*0028*/ 	.byte	0x04, 0x17
        /*002a*/ 	.short	(.L_64 - .L_63)
.L_63:
        /*002c*/ 	.word	0x00000000
        /*0030*/ 	.short	0x0002
        /*0032*/ 	.short	0x0010
        /*0034*/ 	.byte	0x00, 0xf5, 0x21, 0x00


	//----- nvinfo : EIATTR_KPARAM_INFO
	.align		4
.L_64:
        /*0038*/ 	.byte	0x04, 0x17
        /*003a*/ 	.short	(.L_66 - .L_65)
.L_65:
        /*003c*/ 	.word	0x00000000
        /*0040*/ 	.short	0x0001
        /*0042*/ 	.short	0x0008
        /*0044*/ 	.byte	0x00, 0xf5, 0x21, 0x00


	//----- nvinfo : EIATTR_KPARAM_INFO
	.align		4
.L_66:
        /*0048*/ 	.byte	0x04, 0x17
        /*004a*/ 	.short	(.L_68 - .L_67)
.L_67:
        /*004c*/ 	.word	0x00000000
        /*0050*/ 	.short	0x0000
        /*0052*/ 	.short	0x0000
        /*0054*/ 	.byte	0x00, 0xf5, 0x21, 0x00


	//----- nvinfo : EIATTR_SPARSE_MMA_MASK
	.align		4
.L_68:
        /*0058*/ 	.byte	0x03, 0x50
        /*005a*/ 	.short	0x0000


	//----- nvinfo : EIATTR_MAXREG_COUNT
	.align		4
        /*005c*/ 	.byte	0x03, 0x1b
        /*005e*/ 	.short	0x00ff


	//----- nvinfo : EIATTR_NUM_BARRIERS
	.align		4
        /*0060*/ 	.byte	0x02, 0x4c
        /*0062*/ 	.byte	0x01
	.zero		1


	//----- nvinfo : EIATTR_MERCURY_ISA_VERSION
	.align		4
        /*0064*/ 	.byte	0x03, 0x5f
        /*0066*/ 	.short	0x0101


	//----- nvinfo : EIATTR_COOP_GROUP_MASK_REGIDS
	.align		4
        /*0068*/ 	.byte	0x04, 0x29
        /*006a*/ 	.short	(.L_70 - .L_69)


	//   ....[0]....
.L_69:
        /*006c*/ 	.word	0xffffffff


	//   ....[1]....
        /*0070*/ 	.word	0xffffffff


	//   ....[2]....
        /*0074*/ 	.word	0xffffffff


	//   ....[3]....
        /*0078*/ 	.word	0xffffffff


	//   ....[4]....
        /*007c*/ 	.word	0xffffffff


	//----- nvinfo : EIATTR_COOP_GROUP_INSTR_OFFSETS
	.align		4
.L_70:
        /*0080*/ 	.byte	0x04, 0x28
        /*0082*/ 	.short	(.L_72 - .L_71)


	//   ....[0]....
.L_71:
        /*0084*/ 	.word	0x00001020


	//   ....[1]....
        /*0088*/ 	.word	0x00001040


	//   ....[2]....
        /*008c*/ 	.word	0x00001060


	//   ....[3]....
        /*0090*/ 	.word	0x00001080


	//   ....[4]....
        /*0094*/ 	.word	0x000010a0


	//----- nvinfo : EIATTR_VRC_CTA_INIT_COUNT
	.align		4
.L_72:
        /*0098*/ 	.byte	0x02, 0x4a
	.zero		1
	.zero		1


	//----- nvinfo : EIATTR_EXIT_INSTR_OFFSETS
	.align		4
        /*009c*/ 	.byte	0x04, 0x1c
        /*009e*/ 	.short	(.L_74 - .L_73)


	//   ....[0]....
.L_73:
        /*00a0*/ 	.word	0x00000ff0


	//   ....[1]....
        /*00a4*/ 	.word	0x000010d0


	//   ....[2]....
        /*00a8*/ 	.word	0x00001120


	//----- nvinfo : EIATTR_CRS_STACK_SIZE
	.align		4
.L_74:
        /*00ac*/ 	.byte	0x04, 0x1e
        /*00ae*/ 	.short	(.L_76 - .L_75)
.L_75:
        /*00b0*/ 	.word	0x00000000


	//----- nvinfo : EIATTR_CBANK_PARAM_SIZE
	.align		4
.L_76:
        /*00b4*/ 	.byte	0x03, 0x19
        /*00b6*/ 	.short	0x0020


	//----- nvinfo : EIATTR_PARAM_CBANK
	.align		4
        /*00b8*/ 	.byte	0x04, 0x0a
        /*00ba*/ 	.short	(.L_78 - .L_77)
	.align		4
.L_77:
        /*00bc*/ 	.word	index@(.nv.constant0._Z24expectation_value_kernelIfN4cuda3std3__47complexIfEEEvPT_PKT0_PKS5_ii)
        /*00c0*/ 	.short	0x0380
        /*00c2*/ 	.short	0x0020


	//----- nvinfo : EIATTR_SW_WAR
	.align		4
.L_78:
        /*00c4*/ 	.byte	0x04, 0x36
        /*00c6*/ 	.short	(.L_80 - .L_79)
.L_79:
        /*00c8*/ 	.word	0x00000008
.L_80:


//--------------------- .nv.info._Z22normalize_state_kernelIfN4cuda3std3__47complexIfEEEvPT0_ii --------------------------
	.section	.nv.info._Z22normalize_state_kernelIfN4cuda3std3__47complexIfEEEvPT0_ii,"",@"SHT_CUDA_INFO"
	.sectionflags	@""
	.align	4


	//----- nvinfo : EIATTR_CUDA_API_VERSION
	.align		4
        /*0000*/ 	.byte	0x04, 0x37
        /*0002*/ 	.short	(.L_82 - .L_81)
.L_81:
        /*0004*/ 	.word	0x00000082


	//----- nvinfo : EIATTR_KPARAM_INFO
	.align		4
.L_82:
        /*0008*/ 	.byte	0x04, 0x17
        /*000a*/ 	.short	(.L_84 - .L_83)
.L_83:
        /*000c*/ 	.word	0x00000000
        /*0010*/ 	.short	0x0002
        /*0012*/ 	.short	0x000c
        /*0014*/ 	.byte	0x00, 0xf0, 0x11, 0x00


	//----- nvinfo : EIATTR_KPARAM_INFO
	.align		4
.L_84:
        /*0018*/ 	.byte	0x04, 0x17
        /*001a*/ 	.short	(.L_86 - .L_85)
.L_85:
        /*001c*/ 	.word	0x00000000
        /*0020*/ 	.short	0x0001
        /*0022*/ 	.short	0x0008
        /*0024*/ 	.byte	0x00, 0xf0, 0x11, 0x00


	//----- nvinfo : EIATTR_KPARAM_INFO
	.align		4
.L_86:
        /*0028*/ 	.byte	0x04, 0x17
        /*002a*/ 	.short	(.L_88 - .L_87)
.L_87:
        /*002c*/ 	.word	0x00000000
        /*0030*/ 	.short	0x0000
        /*0032*/ 	.short	0x0000
        /*0034*/ 	.byte	0x00, 0xf5, 0x21, 0x00


	//----- nvinfo : EIATTR_SPARSE_MMA_MASK
	.align		4
.L_88:
        /*0038*/ 	.byte	0x03, 0x50
        /*003a*/ 	.short	0x0000


	//----- nvinfo : EIATTR_MAXREG_COUNT
	.align		4
        /*003c*/ 	.byte	0x03, 0x1b
        /*003e*/ 	.short	0x00ff


	//----- nvinfo : EIATTR_NUM_BARRIERS
	.align		4
        /*0040*/ 	.byte	0x02, 0x4c
        /*0042*/ 	.byte	0x01
	.zero		1


	//----- nvinfo : EIATTR_MERCURY_ISA_VERSION
	.align		4
        /*0044*/ 	.byte	0x03, 0x5f
        /*0046*/ 	.short	0x0101


	//----- nvinfo : EIATTR_COOP_GROUP_MASK_REGIDS
	.align		4
        /*0048*/ 	.byte	0x04, 0x29
        /*004a*/ 	.short	(.L_90 - .L_89)


	//   ....[0]....
.L_89:
        /*004c*/ 	.word	0xffffffff


	//   ....[1]....
        /*0050*/ 	.word	0xffffffff


	//   ....[2]....
        /*0054*/ 	.word	0xffffffff


	//   ....[3]....
        /*0058*/ 	.word	0xffffffff


	//   ....[4]....
        /*005c*/ 	.word	0xffffffff


	//   ....[5]....
        /*0060*/ 	.word	0x0500000a


	//   ....[6]....
        /*0064*/ 	.word	0x0500000a


	//   ....[7]....
        /*0068*/ 	.word	0x0500000a


	//   ....[8]....
        /*006c*/ 	.word	0x0500000a


	//   ....[9]....
        /*0070*/ 	.word	0x0500000a


	//----- nvinfo : EIATTR_COOP_GROUP_INSTR_OFFSETS
	.align		4
.L_90:
        /*0074*/ 	.byte	0x04, 0x28
        /*0076*/ 	.short	(.L_92 - .L_91)


	//   ....[0]....
.L_91:
        /*0078*/ 	.word	0x00000260


	//   ....[1]....
        /*007c*/ 	.word	0x00000280


	//   ....[2]....
        /*0080*/ 	.word	0x000002a0


	//   ....[3]....
        /*0084*/ 	.word	0x000002c0


	//   ....[4]....
        /*0088*/ 	.word	0x000002e0


	//   ....[5]....
        /*008c*/ 	.word	0x000004a0


	//   ....[6]....
        /*0090*/ 	.word	0x00000510


	//   ....[7]....
        /*0094*/ 	.word	0x00000580


	//   ....[8]....
        /*0098*/ 	.word	0x000005f0


	//   ....[9]....
        /*009c*/ 	.word	0x00000660


	//----- nvinfo : EIATTR_VRC_CTA_INIT_COUNT
	.align		4
.L_92:
        /*00a0*/ 	.byte	0x02, 0x4a
	.zero		1
	.zero		1


	//----- nvinfo : EIATTR_EXIT_INSTR_OFFSETS
	.align		4
        /*00a4*/ 	.byte	0x04, 0x1c
        /*00a6*/ 	.short	(.L_94 - .L_93)


	//   ....[0]....
.L_93:
        /*00a8*/ 	.word	0x00000340


	//   ....[1]....
        /*00ac*/ 	.word	0x00000450


	//----- nvinfo : EIATTR_CRS_STACK_SIZE
	.align		4
.L_94:
        /*00b0*/ 	.byte	0x04, 0x1e
        /*00b2*/ 	.short	(.L_96 - .L_95)
.L_95:
        /*00b4*/ 	.word	0x00000000


	//----- nvinfo : EIATTR_CBANK_PARAM_SIZE
	.align		4
.L_96:
        /*00b8*/ 	.byte	0x03, 0x19
        /*00ba*/ 	.short	0x0010


	//----- nvinfo : EIATTR_PARAM_CBANK
	.align		4
        /*00bc*/ 	.byte	0x04, 0x0a
        /*00be*/ 	.short	(.L_98 - .L_97)
	.align		4
.L_97:
        /*00c0*/ 	.word	index@(.nv.constant0._Z22normalize_state_kernelIfN4cuda3std3__47complexIfEEEvPT0_ii)
        /*00c4*/ 	.short	0x0380
        /*00c6*/ 	.short	0x0010


	//----- nvinfo : EIATTR_SW_WAR
	.align		4
.L_98:
        /*00c8*/ 	.byte	0x04, 0x36
        /*00ca*/ 	.short	(.L_100 - .L_99)
.L_99:
        /*00cc*/ 	.word	0x00000008
.L_100:


//--------------------- .nv.info._Z16cnot_gate_kernelIfN4cuda3std3__47complexIfEEEvPT0_iiii --------------------------
	.section	.nv.info._Z16cnot_gate_kernelIfN4cuda3std3__47complexIfEEEvPT0_iiii,"",@"SHT_CUDA_INFO"
	.sectionflags	@""
	.align	4


	//----- nvinfo : EIATTR_CUDA_API_VERSION
	.align		4
        /*0000*/ 	.byte	0x04, 0x37
        /*0002*/ 	.short	(.L_102 - .L_101)
.L_101:
        /*0004*/ 	.word	0x00000082


	//----- nvinfo : EIATTR_KPARAM_INFO
	.align		4
.L_102:
        /*0008*/ 	.byte	0x04, 0x17
        /*000a*/ 	.short	(.L_104 - .L_103)
.L_103:
        /*000c*/ 	.word	0x00000000
        /*0010*/ 	.short	0x0004
        /*0012*/ 	.short	0x0014
        /*0014*/ 	.byte	0x00, 0xf0, 0x11, 0x00


	//----- nvinfo : EIATTR_KPARAM_INFO
	.align		4
.L_104:
        /*0018*/ 	.byte	0x04, 0x17
        /*001a*/ 	.short	(.L_106 - .L_105)
.L_105:
        /*001c*/ 	.word	0x00000000
        /*0020*/ 	.short	0x0003
        /*0022*/ 	.short	0x0010
        /*0024*/ 	.byte	0x00, 0xf0, 0x11, 0x00


	//----- nvinfo : EIATTR_KPARAM_INFO
	.align		4
.L_106:
        /*0028*/ 	.byte	0x04, 0x17
        /*002a*/ 	.short	(.L_108 - .L_107)
.L_107:
        /*002c*/ 	.word	0x00000000
        /*0030*/ 	.short	0x0002
        /*0032*/ 	.short	0x000c
        /*0034*/ 	.byte	0x00, 0xf0, 0x11, 0x00


	//----- nvinfo : EIATTR_KPARAM_INFO
	.align		4
.L_108:
        /*0038*/ 	.byte	0x04, 0x17
        /*003a*/ 	.short	(.L_110 - .L_109)
.L_109:
        /*003c*/ 	.word	0x00000000
        /*0040*/ 	.short	0x0001
        /*0042*/ 	.short	0x0008
        /*0044*/ 	.byte	0x00, 0xf0, 0x11, 0x00


	//----- nvinfo : EIATTR_KPARAM_INFO
	.align		4
.L_110:
        /*0048*/ 	.byte	0x04, 0x17
        /*004a*/ 	.short	(.L_112 - .L_111)
.L_111:
        /*004c*/ 	.word	0x00000000
        /*0050*/ 	.short	0x0000
        /*0052*/ 	.short	0x0000
        /*0054*/ 	.byte	0x00, 0xf5, 0x21, 0x00


	//----- nvinfo : EIATTR_SPARSE_MMA_MASK
	.align		4
.L_112:
        /*0058*/ 	.byte	0x03, 0x50
        /*005a*/ 	.short	0x0000


	//----- nvinfo : EIATTR_MAXREG_COUNT
	.align		4
        /*005c*/ 	.byte	0x03, 0x1b
        /*005e*/ 	.short	0x00ff


	//----- nvinfo : EIATTR_MERCURY_ISA_VERSION
	.align		4
        /*0060*/ 	.byte	0x03, 0x5f
        /*0062*/ 	.short	0x0101


	//----- nvinfo : EIATTR_VRC_CTA_INIT_COUNT
	.align		4
        /*0064*/ 	.byte	0x02, 0x4a
	.zero		1
	.zero		1


	//----- nvinfo : EIATTR_EXIT_INSTR_OFFSETS
	.align		4
        /*0068*/ 	.byte	0x04, 0x1c
        /*006a*/ 	.short	(.L_114 - .L_113)


	//   ....[0]....
.L_113:
        /*006c*/ 	.word	0x00000080


	//   ....[1]....
        /*0070*/ 	.word	0x00000260


	//   ....[2]....
        /*0074*/ 	.word	0x000002a0


	//   ....[3]....
        /*0078*/ 	.word	0x00000350


	//----- nvinfo : EIATTR_CBANK_PARAM_SIZE
	.align		4
.L_114:
        /*007c*/ 	.byte	0x03, 0x19
        /*007e*/ 	.short	0x0018


	//----- nvinfo : EIATTR_PARAM_CBANK
	.align		4
        /*0080*/ 	.byte	0x04, 0x0a
        /*0082*/ 	.short	(.L_116 - .L_115)
	.align		4
.L_115:
        /*0084*/ 	.word	index@(.nv.constant0._Z16cnot_gate_kernelIfN4cuda3std3__47complexIfEEEvPT0_iiii)
        /*0088*/ 	.short	0x0380
        /*008a*/ 	.short	0x0018


	//----- nvinfo : EIATTR_SW_WAR
	.align		4
.L_116:
        /*008c*/ 	.byte	0x04, 0x36
        /*008e*/ 	.short	(.L_118 - .L_117)
.L_117:
        /*0090*/ 	.word	0x00000008
.L_118:


//--------------------- .nv.info._Z20hadamard_gate_kernelIfN4cuda3std3__47complexIfEEEvPT0_iii --------------------------
	.section	.nv.info._Z20hadamard_gate_kernelIfN4cuda3std3__47complexIfEEEvPT0_iii,"",@"SHT_CUDA_INFO"
	.sectionflags	@""
	.align	4


	//----- nvinfo : EIATTR_CUDA_API_VERSION
	.align		4
        /*0000*/ 	.byte	0x04, 0x37
        /*0002*/ 	.short	(.L_120 - .L_119)
.L_119:
        /*0004*/ 	.word	0x00000082


	//----- nvinfo : EIATTR_KPARAM_INFO
	.align		4
.L_120:
        /*0008*/ 	.byte	0x04, 0x17
        /*000a*/ 	.short	(.L_122 - .L_121)
.L_121:
        /*000c*/ 	.word	0x00000000
        /*0010*/ 	.short	0x0003
        /*0012*/ 	.short	0x0010
        /*0014*/ 	.byte	0x00, 0xf0, 0x11, 0x00


	//----- nvinfo : EIATTR_KPARAM_INFO
	.align		4
.L_122:
        /*0018*/ 	.byte	0x04, 0x17
        /*001a*/ 	.short	(.L_124 - .L_123)
.L_123:
        /*001c*/ 	.word	0x00000000
        /*0020*/ 	.short	0x0002
        /*0022*/ 	.short	0x000c
        /*0024*/ 	.byte	0x00, 0xf0, 0x11, 0x00


	//----- nvinfo : EIATTR_KPARAM_INFO
	.align		4
.L_124:
        /*0028*/ 	.byte	0x04, 0x17
        /*002a*/ 	.short	(.L_126 - .L_125)
.L_125:
        /*002c*/ 	.word	0x00000000
        /*0030*/ 	.short	0x0001
        /*0032*/ 	.short	0x0008
        /*0034*/ 	.byte	0x00, 0xf0, 0x11, 0x00


	//----- nvinfo : EIATTR_KPARAM_INFO
	.align		4
.L_126:
        /*0038*/ 	.byte	0x04, 0x17
        /*003a*/ 	.short	(.L_128 - .L_127)
.L_127:
        /*003c*/ 	.word	0x00000000
        /*0040*/ 	.short	0x0000
        /*0042*/ 	.short	0x0000
        /*0044*/ 	.byte	0x00, 0xf5, 0x21, 0x00


	//----- nvinfo : EIATTR_SPARSE_MMA_MASK
	.align		4
.L_128:
        /*0048*/ 	.byte	0x03, 0x50
        /*004a*/ 	.short	0x0000


	//----- nvinfo : EIATTR_MAXREG_COUNT
	.align		4
        /*004c*/ 	.byte	0x03, 0x1b
        /*004e*/ 	.short	0x00ff


	//----- nvinfo : EIATTR_MERCURY_ISA_VERSION
	.align		4
        /*0050*/ 	.byte	0x03, 0x5f
        /*0052*/ 	.short	0x0101


	//----- nvinfo : EIATTR_VRC_CTA_INIT_COUNT
	.align		4
        /*0054*/ 	.byte	0x02, 0x4a
	.zero		1
	.zero		1


	//----- nvinfo : EIATTR_EXIT_INSTR_OFFSETS
	.align		4
        /*0058*/ 	.byte	0x04, 0x1c
        /*005a*/ 	.short	(.L_130 - .L_129)


	//   ....[0]....
.L_129:
        /*005c*/ 	.word	0x00000090


	//   ....[1]....
        /*0060*/ 	.word	0x00000250


	//   ....[2]....
        /*0064*/ 	.word	0x00000380


	//----- nvinfo : EIATTR_CBANK_PARAM_SIZE
	.align		4
.L_130:
        /*0068*/ 	.byte	0x03, 0x19
        /*006a*/ 	.short	0x0014


	//----- nvinfo : EIATTR_PARAM_CBANK
	.align		4
        /*006c*/ 	.byte	0x04, 0x0a
        /*006e*/ 	.short	(.L_132 - .L_131)
	.align		4
.L_131:
        /*0070*/ 	.word	index@(.nv.constant0._Z20hadamard_gate_kernelIfN4cuda3std3__47complexIfEEEvPT0_iii)
        /*0074*/ 	.short	0x0380
        /*0076*/ 	.short	0x0014


	//----- nvinfo : EIATTR_SW_WAR
	.align		4
.L_132:
        /*0078*/ 	.byte	0x04, 0x36
        /*007a*/ 	.short	(.L_134 - .L_133)
.L_133:
        /*007c*/ 	.word	0x00000008
.L_134:


//--------------------- .nv.callgraph             --------------------------
	.section	.nv.callgraph,"",@"SHT_CUDA_CALLGRAPH"
	.align	4
	.sectionentsize	8
	.align		4
        /*0000*/ 	.word	0x00000000
	.align		4
        /*0004*/ 	.word	0xffffffff
	.align		4
        /*0008*/ 	.word	0x00000000
	.align		4
        /*000c*/ 	.word	0xfffffffe
	.align		4
        /*0010*/ 	.word	0x00000000
	.align		4
        /*0014*/ 	.word	0xfffffffd
	.align		4
        /*0018*/ 	.word	0x00000000
	.align		4
        /*001c*/ 	.word	0xfffffffc


//--------------------- .nv.constant4             --------------------------
	.section	.nv.constant4,"a",@progbits
	.align	8
	.align		8
.nv.constant4:
        /*0000*/ 	.dword	_ZN34_INTERNAL_027b58e6_4_k_cu_ebcf9d5e4cuda3std6ranges3__45__cpo4swapE
	.align		8
        /*0008*/ 	.dword	_ZN34_INTERNAL_027b58e6_4_k_cu_ebcf9d5e4cuda3std6ranges3__45__cpo9iter_moveE
	.align		8
        /*0010*/ 	.dword	__cudart_i2opi_f


//--------------------- .text._Z26quantum_feature_map_kernelIfN4cuda3std3__47complexIfEEEvPT0_PKT_iii --------------------------
	.section	.text._Z26quantum_feature_map_kernelIfN4cuda3std3__47complexIfEEEvPT0_PKT_iii,"ax",@progbits
	.align	128
        .global         _Z26quantum_feature_map_kernelIfN4cuda3std3__47complexIfEEEvPT0_PKT_iii
        .type           _Z26quantum_feature_map_kernelIfN4cuda3std3__47complexIfEEEvPT0_PKT_iii,@function
        .size           _Z26quantum_feature_map_kernelIfN4cuda3std3__47complexIfEEEvPT0_PKT_iii,(.L_x_65 - _Z26quantum_feature_map_kernelIfN4cuda3std3__47complexIfEEEvPT0_PKT_iii)
        .other          _Z26quantum_feature_map_kernelIfN4cuda3std3__47complexIfEEEvPT0_PKT_iii,@"STO_CUDA_ENTRY STV_DEFAULT"
_Z26quantum_feature_map_kernelIfN4cuda3std3__47complexIfEEEvPT0_PKT_iii:
.text._Z26quantum_feature_map_kernelIfN4cuda3std3__47complexIfEEEvPT0_PKT_iii:
[----:B------:R-:W-:Y:S01]  /*0000*/  LDC R1, c[0x0][0x37c] ;  /* 0x0000df00ff017b82 */ /* 0x000fe20000000800 */
[----:B------:R-:W0:Y:S01]  /*0010*/  LDCU UR6, c[0x0][0x394] ;  /* 0x00007280ff0677ac */ /* 0x000e220008000800 */
[----:B------:R-:W-:Y:S01]  /*0020*/  IMAD.MOV.U32 R5, RZ, RZ, 0x1 ;  /* 0x00000001ff057424 */ /* 0x000fe200078e00ff */
[----:B------:R-:W1:Y:S05]  /*0030*/  S2R R3, SR_TID.X ;  /* 0x0000000000037919 */ /* 0x000e6a0000002100 */
[----:B------:R-:W1:Y:S08]  /*0040*/  S2UR UR4, SR_CTAID.X ;  /* 0x00000000000479c3 */ /* 0x000e700000002500 */
[----:B------:R-:W1:Y:S01]  /*0050*/  LDC R2, c[0x0][0x360] ;  /* 0x0000d800ff027b82 */ /* 0x000e620000000800 */
[----:B0-----:R-:W-:-:S04]  /*0060*/  SHF.L.U32 R5, R5, UR6, RZ ;  /* 0x0000000605057c19 */ /* 0x001fc800080006ff */
[----:B------:R-:W-:-:S04]  /*0070*/  IABS R9, R5 ;  /* 0x0000000500097213 */ /* 0x000fc80000000000 */
[----:B------:R-:W0:Y:S01]  /*0080*/  I2F.RP R0, R9 ;  /* 0x0000000900007306 */ /* 0x000e220000209400 */
[----:B-1----:R-:W-:Y:S01]  /*0090*/  IMAD R2, R2, UR4, R3 ;  /* 0x0000000402027c24 */ /* 0x002fe2000f8e0203 */
[----:B------:R-:W1:Y:S06]  /*00a0*/  LDCU UR4, c[0x0][0x398] ;  /* 0x00007300ff0477ac */ /* 0x000e6c0008000800 */
[----:B0-----:R-:W0:Y:S02]  /*00b0*/  MUFU.RCP R0, R0 ;  /* 0x0000000000007308 */ /* 0x001e240000001000 */
[----:B0-----:R-:W-:Y:S01]  /*00c0*/  VIADD R6, R0, 0xffffffe ;  /* 0x0ffffffe00067836 */ /* 0x001fe20000000000 */
[----:B------:R-:W-:-:S05]  /*00d0*/  IABS R0, R2 ;  /* 0x0000000200007213 */ /* 0x000fca0000000000 */
[----:B------:R0:W2:Y:S02]  /*00e0*/  F2I.FTZ.U32.TRUNC.NTZ R7, R6 ;  /* 0x0000000600077305 */ /* 0x0000a4000021f000 */
[----:B0-----:R-:W-:Y:S02]  /*00f0*/  IMAD.MOV.U32 R6, RZ, RZ, RZ ;  /* 0x000000ffff067224 */ /* 0x001fe400078e00ff */
[----:B--2---:R-:W-:-:S04]  /*0100*/  IMAD.MOV R4, RZ, RZ, -R7 ;  /* 0x000000ffff047224 */ /* 0x004fc800078e0a07 */
[----:B------:R-:W-:Y:S01]  /*0110*/  IMAD R3, R4, R9, RZ ;  /* 0x0000000904037224 */ /* 0x000fe200078e02ff */
[----:B------:R-:W-:-:S03]  /*0120*/  IABS R4, R5 ;  /* 0x0000000500047213 */ /* 0x000fc60000000000 */
[----:B------:R-:W-:Y:S01]  /*0130*/  IMAD.HI.U32 R7, R7, R3, R6 ;  /* 0x0000000307077227 */ /* 0x000fe200078e0006 */
[----:B------:R-:W-:-:S05]  /*0140*/  IADD3 R3, PT, PT, RZ, -R4, RZ ;  /* 0x80000004ff037210 */ /* 0x000fca0007ffe0ff */
[----:B------:R-:W-:-:S04]  /*0150*/  IMAD.HI.U32 R7, R7, R0, RZ ;  /* 0x0000000007077227 */ /* 0x000fc800078e00ff */
[----:B------:R-:W-:-:S05]  /*0160*/  IMAD R0, R7, R3, R0 ;  /* 0x0000000307007224 */ /* 0x000fca00078e0200 */
[----:B------:R-:W-:-:S13]  /*0170*/  ISETP.GT.U32.AND P1, PT, R9, R0, PT ;  /* 0x000000000900720c */ /* 0x000fda0003f24070 */
[----:B------:R-:W-:Y:S02]  /*0180*/  @!P1 IMAD.IADD R0, R0, 0x1, -R9 ;  /* 0x0000000100009824 */ /* 0x000fe400078e0a09 */
[----:B------:R-:W-:Y:S01]  /*0190*/  @!P1 VIADD R7, R7, 0x1 ;  /* 0x0000000107079836 */ /* 0x000fe20000000000 */
[----:B------:R-:W-:Y:S02]  /*01a0*/  ISETP.NE.AND P1, PT, R5, RZ, PT ;  /* 0x000000ff0500720c */ /* 0x000fe40003f25270 */
[----:B------:R-:W-:Y:S02]  /*01b0*/  ISETP.GE.U32.AND P0, PT, R0, R9, PT ;  /* 0x000000090000720c */ /* 0x000fe40003f06070 */
[----:B------:R-:W-:-:S04]  /*01c0*/  LOP3.LUT R0, R2, R5, RZ, 0x3c, !PT ;  /* 0x0000000502007212 */ /* 0x000fc800078e3cff */
[----:B------:R-:W-:-:S07]  /*01d0*/  ISETP.GE.AND P2, PT, R0, RZ, PT ;  /* 0x000000ff0000720c */ /* 0x000fce0003f46270 */
[----:B------:R-:W-:-:S06]  /*01e0*/  @P0 VIADD R7, R7, 0x1 ;  /* 0x0000000107070836 */ /* 0x000fcc0000000000 */
[----:B------:R-:W-:Y:S01]  /*01f0*/  @!P2 IMAD.MOV R7, RZ, RZ, -R7 ;  /* 0x000000ffff07a224 */ /* 0x000fe200078e0a07 */
[----:B------:R-:W-:-:S04]  /*0200*/  @!P1 LOP3.LUT R7, RZ, R5, RZ, 0x33, !PT ;  /* 0x00000005ff079212 */ /* 0x000fc800078e33ff */
[----:B-1----:R-:W-:-:S13]  /*0210*/  ISETP.GE.AND P0, PT, R7, UR4, PT ;  /* 0x0000000407007c0c */ /* 0x002fda000bf06270 */
[----:B------:R-:W-:Y:S05]  /*0220*/  @P0 EXIT ;  /* 0x000000000000094d */ /* 0x000fea0003800000 */
[----:B------:R-:W0:Y:S01]  /*0230*/  LDCU UR5, c[0x0][0x390] ;  /* 0x00007200ff0577ac */ /* 0x000e220008000800 */
[----:B------:R-:W-:Y:S01]  /*0240*/  HFMA2 R3, -RZ, RZ, 0, 0 ;  /* 0x00000000ff037431 */ /* 0x000fe200000001ff */
[----:B------:R-:W1:Y:S01]  /*0250*/  LDCU.64 UR12, c[0x0][0x358] ;  /* 0x00006b00ff0c77ac */ /* 0x000e620008000a00 */
[----:B0-----:R-:W-:-:S04]  /*0260*/  UISETP.LT.AND UP0, UPT, UR6, UR5, UPT ;  /* 0x000000050600728c */ /* 0x001fc8000bf01270 */
[----:B------:R-:W-:-:S04]  /*0270*/  USEL UR4, UR6, UR5, UP0 ;  /* 0x0000000506047287 */ /* 0x000fc80008000000 */
[----:B------:R-:W-:-:S09]  /*0280*/  UISETP.GE.AND UP0, UPT, UR4, 0x1, UPT ;  /* 0x000000010400788c */ /* 0x000fd2000bf06270 */
[----:B-1----:R-:W-:Y:S05]  /*0290*/  BRA.U !UP0, `(.L_x_0) ;  /* 0x0000000908407547 */ /* 0x002fea000b800000 */
[----:B------:R-:W-:Y:S01]  /*02a0*/  UISETP.LT.U32.AND UP0, UPT, UR6, UR5, UPT ;  /* 0x000000050600728c */ /* 0x000fe2000bf01070 */
[----:B------:R-:W-:Y:S01]  /*02b0*/  IMAD.MOV R0, RZ, RZ, -R7 ;  /* 0x000000ffff007224 */ /* 0x000fe200078e0a07 */
[----:B------:R-:W-:Y:S01]  /*02c0*/  UMOV UR4, URZ ;  /* 0x000000ff00047c82 */ /* 0x000fe20008000000 */
[----:B------:R-:W-:Y:S01]  /*02d0*/  IMAD R4, R7, UR5, RZ ;  /* 0x0000000507047c24 */ /* 0x000fe2000f8e02ff */
[----:B------:R-:W-:Y:S01]  /*02e0*/  USEL UR6, UR6, UR5, UP0 ;  /* 0x0000000506067287 */ /* 0x000fe20008000000 */
[----:B------:R-:W-:Y:S02]  /*02f0*/  IMAD.MOV.U32 R3, RZ, RZ, RZ ;  /* 0x000000ffff037224 */ /* 0x000fe400078e00ff */
[----:B------:R-:W-:Y:S01]  /*0300*/  IMAD R0, R5, R0, R2 ;  /* 0x0000000005007224 */ /* 0x000fe200078e0202 */
[----:B------:R-:W-:Y:S02]  /*0310*/  UISETP.GE.U32.AND UP1, UPT, UR6, 0x10, UPT ;  /* 0x000000100600788c */ /* 0x000fe4000bf26070 */
[----:B------:R-:W-:-:S04]  /*0320*/  ULOP3.LUT UR10, UR6, 0xf, URZ, 0xc0, !UPT ;  /* 0x0000000f060a7892 */ /* 0x000fc8000f8ec0ff */
[----:B------:R-:W-:-:S03]  /*0330*/  UISETP.NE.AND UP0, UPT, UR10, URZ, UPT ;  /* 0x000000ff0a00728c */ /* 0x000fc6000bf05270 */
[----:B------:R-:W-:Y:S08]  /*0340*/  BRA.U !UP1, `(.L_x_1) ;  /* 0x0000000109dc7547 */ /* 0x000ff0000b800000 */
[----:B------:R-:W0:Y:S01]  /*0350*/  LDCU.64 UR8, c[0x0][0x388] ;  /* 0x00007100ff0877ac */ /* 0x000e220008000a00 */
[----:B------:R-:W-:Y:S02]  /*0360*/  IMAD.MOV.U32 R3, RZ, RZ, RZ ;  /* 0x000000ffff037224 */ /* 0x000fe400078e00ff */
[----:B------:R-:W-:Y:S01]  /*0370*/  IMAD.MOV.U32 R9, RZ, RZ, R4 ;  /* 0x000000ffff097224 */ /* 0x000fe200078e0004 */
[----:B------:R-:W-:Y:S01]  /*0380*/  ULOP3.LUT UR4, UR6, 0x7ffffff0, URZ, 0xc0, !UPT ;  /* 0x7ffffff006047892 */ /* 0x000fe2000f8ec0ff */
[----:B------:R-:W-:-:S03]  /*0390*/  UMOV UR5, URZ ;  /* 0x000000ff00057c82 */ /* 0x000fc60008000000 */
[----:B------:R-:W-:Y:S02]  /*03a0*/  UIADD3 UR11, UPT, UPT, -UR4, URZ, URZ ;  /* 0x000000ff040b7290 */ /* 0x000fe4000fffe1ff */
[----:B0-----:R-:W-:-:S04]  /*03b0*/  UIADD3 UR7, UP1, UPT, UR8, 0x20, URZ ;  /* 0x0000002008077890 */ /* 0x001fc8000ff3e0ff */
[----:B------:R-:W-:-:S12]  /*03c0*/  UIADD3.X UR8, UPT, UPT, URZ, UR9, URZ, UP1, !UPT ;  /* 0x00000009ff087290 */ /* 0x000fd80008ffe4ff */
.L_x_2:
[----:B------:R-:W-:Y:S01]  /*03d0*/  SHF.R.U32.HI R11, RZ, UR5, R0 ;  /* 0x00000005ff0b7c19 */ /* 0x000fe20008011600 */
[----:B------:R-:W-:-:S03]  /*03e0*/  IMAD.U32 R7, RZ, RZ, UR8 ;  /* 0x00000008ff077e24 */ /* 0x000fc6000f8e00ff */
[----:B------:R-:W-:-:S04]  /*03f0*/  LOP3.LUT R6, R11, 0x1, RZ, 0xc0, !PT ;  /* 0x000000010b067812 */ /* 0x000fc800078ec0ff */
[----:B------:R-:W-:Y:S02]  /*0400*/  ISETP.NE.U32.AND P0, PT, R6, 0x1, PT ;  /* 0x000000010600780c */ /* 0x000fe40003f05070 */
[----:B------:R-:W-:-:S05]  /*0410*/  MOV R6, UR7 ;  /* 0x0000000700067c02 */ /* 0x000fca0008000f00 */
[----:B------:R-:W-:-:S06]  /*0420*/  IMAD.WIDE R6, R9, 0x4, R6 ;  /* 0x0000000409067825 */ /* 0x000fcc00078e0206 */
[----:B------:R-:W2:Y:S01]  /*0430*/  @!P0 LDG.E R8, desc[UR12][R6.64+-0x20] ;  /* 0xffffe00c06088981 */ /* 0x000ea2000c1e1900 */
[----:B------:R-:W-:-:S13]  /*0440*/  R2P PR, R11, 0x7e ;  /* 0x0000007e0b007804 */ /* 0x000fda0000000000 */
[----:B------:R-:W3:Y:S04]  /*0450*/  @P1 LDG.E R10, desc[UR12][R6.64+-0x1c] ;  /* 0xffffe40c060a1981 */ /* 0x000ee8000c1e1900 */
[----:B------:R-:W4:Y:S04]  /*0460*/  @P2 LDG.E R12, desc[UR12][R6.64+-0x18] ;  /* 0xffffe80c060c2981 */ /* 0x000f28000c1e1900 */
[----:B------:R-:W5:Y:S04]  /*0470*/  @P3 LDG.E R14, desc[UR12][R6.64+-0x14] ;  /* 0xffffec0c060e3981 */ /* 0x000f68000c1e1900 */
[----:B------:R-:W5:Y:S04]  /*0480*/  @P5 LDG.E R16, desc[UR12][R6.64+-0xc] ;  /* 0xfffff40c06105981 */ /* 0x000f68000c1e1900 */
[----:B------:R-:W5:Y:S01]  /*0490*/  @P6 LDG.E R18, desc[UR12][R6.64+-0x8] ;  /* 0xfffff80c06126981 */ /* 0x000f62000c1e1900 */
[----:B--2---:R-:W-:Y:S01]  /*04a0*/  @!P0 FADD R3, R3, R8 ;  /* 0x0000000803038221 */ /* 0x004fe20000000000 */
[----:B------:R-:W-:-:S02]  /*04b0*/  LOP3.LUT P0, RZ, R11, 0x80, RZ, 0xc0, !PT ;  /* 0x000000800bff7812 */ /* 0x000fc4000780c0ff */
[----:B------:R-:W2:Y:S11]  /*04c0*/  @P4 LDG.E R8, desc[UR12][R6.64+-0x10] ;  /* 0xfffff00c06084981 */ /* 0x000eb6000c1e1900 */
[----:B------:R-:W2:Y:S01]  /*04d0*/  @P0 LDG.E R20, desc[UR12][R6.64+-0x4] ;  /* 0xfffffc0c06140981 */ /* 0x000ea2000c1e1900 */
[----:B---3--:R-:W-:-:S04]  /*04e0*/  @P1 FADD R3, R3, R10 ;  /* 0x0000000a03031221 */ /* 0x008fc80000000000 */
[----:B----4-:R-:W-:-:S04]  /*04f0*/  @P2 FADD R3, R3, R12 ;  /* 0x0000000c03032221 */ /* 0x010fc80000000000 */
[----:B-----5:R-:W-:-:S04]  /*0500*/  @P3 FADD R3, R3, R14 ;  /* 0x0000000e03033221 */ /* 0x020fc80000000000 */
[----:B--2---:R-:W-:-:S04]  /*0510*/  @P4 FADD R3, R3, R8 ;  /* 0x0000000803034221 */ /* 0x004fc80000000000 */
[----:B------:R-:W-:-:S04]  /*0520*/  @P5 FADD R3, R3, R16 ;  /* 0x0000001003035221 */ /* 0x000fc80000000000 */
[----:B------:R-:W-:-:S04]  /*0530*/  @P6 FADD R3, R3, R18 ;  /* 0x0000001203036221 */ /* 0x000fc80000000000 */
[----:B------:R-:W-:Y:S01]  /*0540*/  @P0 FADD R3, R3, R20 ;  /* 0x0000001403030221 */ /* 0x000fe20000000000 */
[----:B------:R-:W-:-:S13]  /*0550*/  R2P PR, R11.B1, 0x7f ;  /* 0x0000007f0b007804 */ /* 0x000fda0000001000 */
[----:B------:R-:W2:Y:S04]  /*0560*/  @P0 LDG.E R8, desc[UR12][R6.64] ;  /* 0x0000000c06080981 */ /* 0x000ea8000c1e1900 */
[----:B------:R-:W3:Y:S04]  /*0570*/  @P1 LDG.E R10, desc[UR12][R6.64+0x4] ;  /* 0x0000040c060a1981 */ /* 0x000ee8000c1e1900 */
[----:B------:R-:W4:Y:S04]  /*0580*/  @P2 LDG.E R12, desc[UR12][R6.64+0x8] ;  /* 0x0000080c060c2981 */ /* 0x000f28000c1e1900 */
[----:B------:R-:W5:Y:S04]  /*0590*/  @P3 LDG.E R14, desc[UR12][R6.64+0xc] ;  /* 0x00000c0c060e3981 */ /* 0x000f68000c1e1900 */
[----:B------:R-:W5:Y:S04]  /*05a0*/  @P5 LDG.E R16, desc[UR12][R6.64+0x14] ;  /* 0x0000140c06105981 */ /* 0x000f68000c1e1900 */
[----:B------:R-:W5:Y:S01]  /*05b0*/  @P6 LDG.E R18, desc[UR12][R6.64+0x18] ;  /* 0x0000180c06126981 */ /* 0x000f62000c1e1900 */
[----:B--2---:R-:W-:Y:S01]  /*05c0*/  @P0 FADD R3, R3, R8 ;  /* 0x0000000803030221 */ /* 0x004fe20000000000 */
[----:B------:R-:W-:-:S02]  /*05d0*/  LOP3.LUT P0, RZ, R11, 0x8000, RZ, 0xc0, !PT ;  /* 0x000080000bff7812 */ /* 0x000fc4000780c0ff */
[----:B------:R-:W2:Y:S11]  /*05e0*/  @P4 LDG.E R8, desc[UR12][R6.64+0x10] ;  /* 0x0000100c06084981 */ /* 0x000eb6000c1e1900 */
[----:B------:R-:W2:Y:S01]  /*05f0*/  @P0 LDG.E R20, desc[UR12][R6.64+0x1c] ;  /* 0x00001c0c06140981 */ /* 0x000ea2000c1e1900 */
[----:B---3--:R-:W-:-:S04]  /*0600*/  @P1 FADD R3, R3, R10 ;  /* 0x0000000a03031221 */ /* 0x008fc80000000000 */
[----:B----4-:R-:W-:Y:S01]  /*0610*/  @P2 FADD R3, R3, R12 ;  /* 0x0000000c03032221 */ /* 0x010fe20000000000 */
[----:B------:R-:W-:-:S03]  /*0620*/  UIADD3 UR11, UPT, UPT, UR11, 0x10, URZ ;  /* 0x000000100b0b7890 */ /* 0x000fc6000fffe0ff */
[----:B-----5:R-:W-:Y:S01]  /*0630*/  @P3 FADD R3, R3, R14 ;  /* 0x0000000e03033221 */ /* 0x020fe20000000000 */
[----:B------:R-:W-:Y:S01]  /*0640*/  UISETP.NE.AND UP1, UPT, UR11, URZ, UPT ;  /* 0x000000ff0b00728c */ /* 0x000fe2000bf25270 */
[----:B------:R-:W-:Y:S01]  /*0650*/  VIADD R9, R9, 0x10 ;  /* 0x0000001009097836 */ /* 0x000fe20000000000 */
[----:B------:R-:W-:Y:S01]  /*0660*/  UIADD3 UR5, UPT, UPT, UR5, 0x10, URZ ;  /* 0x0000001005057890 */ /* 0x000fe2000fffe0ff */
[----:B--2---:R-:W-:-:S04]  /*0670*/  @P4 FADD R3, R3, R8 ;  /* 0x0000000803034221 */ /* 0x004fc80000000000 */
[----:B------:R-:W-:-:S04]  /*0680*/  @P5 FADD R3, R3, R16 ;  /* 0x0000001003035221 */ /* 0x000fc80000000000 */
[----:B------:R-:W-:-:S04]  /*0690*/  @P6 FADD R3, R3, R18 ;  /* 0x0000001203036221 */ /* 0x000fc80000000000 */
[----:B------:R-:W-:Y:S01]  /*06a0*/  @P0 FADD R3, R3, R20 ;  /* 0x0000001403030221 */ /* 0x000fe20000000000 */
[----:B------:R-:W-:Y:S06]  /*06b0*/  BRA.U UP1, `(.L_x_2) ;  /* 0xfffffffd01447547 */ /* 0x000fec000b83ffff */
.L_x_1:
[----:B------:R-:W-:Y:S05]  /*06c0*/  BRA.U !UP0, `(.L_x_0) ;  /* 0x0000000508347547 */ /* 0x000fea000b800000 */
[----:B------:R-:W-:Y:S02]  /*06d0*/  UISETP.GE.U32.AND UP0, UPT, UR10, 0x8, UPT ;  /* 0x000000080a00788c */ /* 0x000fe4000bf06070 */
[----:B------:R-:W-:-:S04]  /*06e0*/  ULOP3.LUT UR5, UR6, 0x7, URZ, 0xc0, !UPT ;  /* 0x0000000706057892 */ /* 0x000fc8000f8ec0ff */
[----:B------:R-:W-:-:S03]  /*06f0*/  UISETP.NE.AND UP1, UPT, UR5, URZ, UPT ;  /* 0x000000ff0500728c */ /* 0x000fc6000bf25270 */
[----:B------:R-:W-:Y:S08]  /*0700*/  BRA.U !UP0, `(.L_x_3) ;  /* 0x00000001087c7547 */ /* 0x000ff0000b800000 */
[----:B------:R-:W-:Y:S01]  /*0710*/  SHF.R.U32.HI R11, RZ, UR4, R0 ;  /* 0x00000004ff0b7c19 */ /* 0x000fe20008011600 */
[----:B------:R-:W0:Y:S03]  /*0720*/  LDCU.64 UR8, c[0x0][0x388] ;  /* 0x00007100ff0877ac */ /* 0x000e260008000a00 */
[----:B------:R-:W-:-:S04]  /*0730*/  LOP3.LUT R6, R11, 0x1, RZ, 0xc0, !PT ;  /* 0x000000010b067812 */ /* 0x000fc800078ec0ff */
[----:B------:R-:W-:-:S13]  /*0740*/  ISETP.NE.U32.AND P1, PT, R6, 0x1, PT ;  /* 0x000000010600780c */ /* 0x000fda0003f25070 */
[----:B------:R-:W1:Y:S01]  /*0750*/  @!P1 LDC.64 R8, c[0x0][0x388] ;  /* 0x0000e200ff089b82 */ /* 0x000e620000000a00 */
[----:B------:R-:W-:-:S04]  /*0760*/  @!P1 VIADD R7, R4, UR4 ;  /* 0x0000000404079c36 */ /* 0x000fc80008000000 */
[----:B-1----:R-:W-:-:S06]  /*0770*/  @!P1 IMAD.WIDE R8, R7, 0x4, R8 ;  /* 0x0000000407089825 */ /* 0x002fcc00078e0208 */
[----:B------:R-:W2:Y:S01]  /*0780*/  @!P1 LDG.E R8, desc[UR12][R8.64] ;  /* 0x0000000c08089981 */ /* 0x000ea2000c1e1900 */
[----:B------:R-:W-:-:S04]  /*0790*/  IADD3 R7, P0, PT, R4, UR4, RZ ;  /* 0x0000000404077c10 */ /* 0x000fc8000ff1e0ff */
[----:B------:R-:W-:Y:S02]  /*07a0*/  LEA.HI.X.SX32 R10, R4, RZ, 0x1, P0 ;  /* 0x000000ff040a7211 */ /* 0x000fe400000f0eff */
[----:B0-----:R-:W-:Y:S02]  /*07b0*/  LEA R6, P2, R7, UR8, 0x2 ;  /* 0x0000000807067c11 */ /* 0x001fe4000f8410ff */
[----:B------:R-:W-:Y:S02]  /*07c0*/  LOP3.LUT P0, RZ, R11, 0x2, RZ, 0xc0, !PT ;  /* 0x000000020bff7812 */ /* 0x000fe4000780c0ff */
[----:B------:R-:W-:Y:S02]  /*07d0*/  LEA.HI.X R7, R7, UR9, R10, 0x2, P2 ;  /* 0x0000000907077c11 */ /* 0x000fe400090f140a */
[----:B------:R-:W-:-:S09]  /*07e0*/  R2P PR, R11, 0x7c ;  /* 0x0000007c0b007804 */ /* 0x000fd20000000000 */
        /* <DEDUP_REMOVED lines=11> */
[----:B-----5:R-:W-:Y:S01]  /*08a0*/  @P3 FADD R3, R3, R14 ;  /* 0x0000000e03033221 */ /* 0x020fe20000000000 */
[----:B------:R-:W-:-:S03]  /*08b0*/  UIADD3 UR4, UPT, UPT, UR4, 0x8, URZ ;  /* 0x0000000804047890 */ /* 0x000fc6000fffe0ff */
[----:B--2---:R-:W-:-:S04]  /*08c0*/  @P4 FADD R3, R3, R8 ;  /* 0x0000000803034221 */ /* 0x004fc80000000000 */
[----:B------:R-:W-:-:S04]  /*08d0*/  @P5 FADD R3, R3, R16 ;  /* 0x0000001003035221 */ /* 0x000fc80000000000 */
[----:B------:R-:W-:-:S04]  /*08e0*/  @P6 FADD R3, R3, R18 ;  /* 0x0000001203036221 */ /* 0x000fc80000000000 */
[----:B------:R-:W-:-:S07]  /*08f0*/  @P1 FADD R3, R3, R20 ;  /* 0x0000001403031221 */ /* 0x000fce0000000000 */
.L_x_3:
[----:B------:R-:W-:Y:S05]  /*0900*/  BRA.U !UP1, `(.L_x_0) ;  /* 0x0000000109a47547 */ /* 0x000fea000b800000 */
[----:B------:R-:W-:Y:S02]  /*0910*/  UISETP.GE.U32.AND UP0, UPT, UR5, 0x4, UPT ;  /* 0x000000040500788c */ /* 0x000fe4000bf06070 */
[----:B------:R-:W-:-:S04]  /*0920*/  ULOP3.LUT UR6, UR6, 0x3, URZ, 0xc0, !UPT ;  /* 0x0000000306067892 */ /* 0x000fc8000f8ec0ff */
[----:B------:R-:W-:-:S03]  /*0930*/  UISETP.NE.AND UP1, UPT, UR6, URZ, UPT ;  /* 0x000000ff0600728c */ /* 0x000fc6000bf25270 */
[----:B------:R-:W-:Y:S08]  /*0940*/  BRA.U !UP0, `(.L_x_4) ;  /* 0x0000000108587547 */ /* 0x000ff0000b800000 */
[----:B------:R-:W-:Y:S01]  /*0950*/  SHF.R.U32.HI R8, RZ, UR4, R0 ;  /* 0x00000004ff087c19 */ /* 0x000fe20008011600 */
[----:B------:R-:W0:Y:S01]  /*0960*/  LDCU.64 UR8, c[0x0][0x388] ;  /* 0x00007100ff0877ac */ /* 0x000e220008000a00 */
[----:B------:R-:W-:Y:S02]  /*0970*/  IADD3 R10, P4, PT, R4, UR4, RZ ;  /* 0x00000004040a7c10 */ /* 0x000fe4000ff9e0ff */
[C---:B------:R-:W-:Y:S02]  /*0980*/  LOP3.LUT R6, R8.reuse, 0x1, RZ, 0xc0, !PT ;  /* 0x0000000108067812 */ /* 0x040fe400078ec0ff */
[----:B------:R-:W-:Y:S02]  /*0990*/  LOP3.LUT P1, RZ, R8, 0x2, RZ, 0xc0, !PT ;  /* 0x0000000208ff7812 */ /* 0x000fe4000782c0ff */
[----:B------:R-:W-:Y:S02]  /*09a0*/  ISETP.NE.U32.AND P0, PT, R6, 0x1, PT ;  /* 0x000000010600780c */ /* 0x000fe40003f05070 */
[----:B------:R-:W-:-:S02]  /*09b0*/  LEA.HI.X.SX32 R11, R4, RZ, 0x1, P4 ;  /* 0x000000ff040b7211 */ /* 0x000fc400020f0eff */
[----:B------:R-:W-:Y:S02]  /*09c0*/  R2P PR, R8, 0xc ;  /* 0x0000000c08007804 */ /* 0x000fe40000000000 */
[----:B0-----:R-:W-:-:S07]  /*09d0*/  LEA R8, P4, R10, UR8, 0x2 ;  /* 0x000000080a087c11 */ /* 0x001fce000f8810ff */
[----:B------:R-:W0:Y:S01]  /*09e0*/  @!P0 LDC.64 R6, c[0x0][0x388] ;  /* 0x0000e200ff068b82 */ /* 0x000e220000000a00 */
[----:B------:R-:W-:-:S04]  /*09f0*/  @!P0 VIADD R9, R4, UR4 ;  /* 0x0000000404098c36 */ /* 0x000fc80008000000 */
[----:B0-----:R-:W-:Y:S01]  /*0a00*/  @!P0 IMAD.WIDE R6, R9, 0x4, R6 ;  /* 0x0000000409068825 */ /* 0x001fe200078e0206 */
[----:B------:R-:W-:-:S05]  /*0a10*/  LEA.HI.X R9, R10, UR9, R11, 0x2, P4 ;  /* 0x000000090a097c11 */ /* 0x000fca000a0f140b */
[----:B------:R-:W2:Y:S04]  /*0a20*/  @!P0 LDG.E R6, desc[UR12][R6.64] ;  /* 0x0000000c06068981 */ /* 0x000ea8000c1e1900 */
[----:B------:R-:W3:Y:S04]  /*0a30*/  @P1 LDG.E R10, desc[UR12][R8.64+0x4] ;  /* 0x0000040c080a1981 */ /* 0x000ee8000c1e1900 */
[----:B------:R-:W4:Y:S04]  /*0a40*/  @P2 LDG.E R12, desc[UR12][R8.64+0x8] ;  /* 0x0000080c080c2981 */ /* 0x000f28000c1e1900 */
[----:B------:R-:W5:Y:S01]  /*0a50*/  @P3 LDG.E R14, desc[UR12][R8.64+0xc] ;  /* 0x00000c0c080e3981 */ /* 0x000f62000c1e1900 */
[----:B------:R-:W-:Y:S01]  /*0a60*/  UIADD3 UR4, UPT, UPT, UR4, 0x4, URZ ;  /* 0x0000000404047890 */ /* 0x000fe2000fffe0ff */
[----:B--2---:R-:W-:-:S04]  /*0a70*/  @!P0 FADD R3, R3, R6 ;  /* 0x0000000603038221 */ /* 0x004fc80000000000 */
[----:B---3--:R-:W-:-:S04]  /*0a80*/  @P1 FADD R3, R3, R10 ;  /* 0x0000000a03031221 */ /* 0x008fc80000000000 */
[----:B----4-:R-:W-:-:S04]  /*0a90*/  @P2 FADD R3, R3, R12 ;  /* 0x0000000c03032221 */ /* 0x010fc80000000000 */
[----:B-----5:R-:W-:-:S07]  /*0aa0*/  @P3 FADD R3, R3, R14 ;  /* 0x0000000e03033221 */ /* 0x020fce0000000000 */
.L_x_4:
[----:B------:R-:W-:Y:S05]  /*0ab0*/  BRA.U !UP1, `(.L_x_0) ;  /* 0x0000000109387547 */ /* 0x000fea000b800000 */
[----:B------:R-:W-:Y:S01]  /*0ac0*/  IADD3 R9, PT, PT, R4, UR4, RZ ;  /* 0x0000000404097c10 */ /* 0x000fe2000fffe0ff */
[----:B------:R-:W-:-:S12]  /*0ad0*/  UIADD3 UR6, UPT, UPT, -UR6, URZ, URZ ;  /* 0x000000ff06067290 */ /* 0x000fd8000fffe1ff */
.L_x_5:
[----:B------:R-:W-:-:S04]  /*0ae0*/  SHF.R.U32.HI R4, RZ, UR4, R0 ;  /* 0x00000004ff047c19 */ /* 0x000fc80008011600 */
[----:B------:R-:W-:-:S04]  /*0af0*/  LOP3.LUT R4, R4, 0x1, RZ, 0xc0, !PT ;  /* 0x0000000104047812 */ /* 0x000fc800078ec0ff */
[----:B------:R-:W-:-:S13]  /*0b00*/  ISETP.NE.U32.AND P0, PT, R4, 0x1, PT ;  /* 0x000000010400780c */ /* 0x000fda0003f05070 */
[----:B------:R-:W0:Y:S02]  /*0b10*/  @!P0 LDC.64 R6, c[0x0][0x388] ;  /* 0x0000e200ff068b82 */ /* 0x000e240000000a00 */
[----:B0-----:R-:W-:-:S06]  /*0b20*/  @!P0 IMAD.WIDE R6, R9, 0x4, R6 ;  /* 0x0000000409068825 */ /* 0x001fcc00078e0206 */
[----:B------:R-:W2:Y:S01]  /*0b30*/  @!P0 LDG.E R6, desc[UR12][R6.64] ;  /* 0x0000000c06068981 */ /* 0x000ea2000c1e1900 */
[----:B------:R-:W-:Y:S01]  /*0b40*/  UIADD3 UR6, UPT, UPT, UR6, 0x1, URZ ;  /* 0x0000000106067890 */ /* 0x000fe2000fffe0ff */
[----:B------:R-:W-:Y:S01]  /*0b50*/  VIADD R9, R9, 0x1 ;  /* 0x0000000109097836 */ /* 0x000fe20000000000 */
[----:B------:R-:W-:Y:S02]  /*0b60*/  UIADD3 UR4, UPT, UPT, UR4, 0x1, URZ ;  /* 0x0000000104047890 */ /* 0x000fe4000fffe0ff */
[----:B------:R-:W-:Y:S01]  /*0b70*/  UISETP.NE.AND UP0, UPT, UR6, URZ, UPT ;  /* 0x000000ff0600728c */ /* 0x000fe2000bf05270 */
[----:B--2---:R-:W-:-:S08]  /*0b80*/  @!P0 FADD R3, R3, R6 ;  /* 0x0000000603038221 */ /* 0x004fd00000000000 */
[----:B------:R-:W-:Y:S05]  /*0b90*/  BRA.U UP0, `(.L_x_5) ;  /* 0xfffffffd00d07547 */ /* 0x000fea000b83ffff */
.L_x_0:
[----:B------:R-:W-:-:S04]  /*0ba0*/  I2FP.F32.S32 R0, R5 ;  /* 0x0000000500007245 */ /* 0x000fc80000201400 */
[----:B------:R0:W1:Y:S01]  /*0bb0*/  MUFU.RSQ R5, R0 ;  /* 0x0000000000057308 */ /* 0x0000620000001400 */
[----:B------:R-:W-:-:S05]  /*0bc0*/  VIADD R4, R0, 0xf3000000 ;  /* 0xf300000000047836 */ /* 0x000fca0000000000 */
[----:B------:R-:W-:-:S13]  /*0bd0*/  ISETP.GT.U32.AND P0, PT, R4, 0x727fffff, PT ;  /* 0x727fffff0400780c */ /* 0x000fda0003f04070 */
[----:B01----:R-:W-:Y:S05]  /*0be0*/  @!P0 BRA `(.L_x_6) ;  /* 0x0000000000108947 */ /* 0x003fea0003800000 */
[----:B------:R-:W-:-:S07]  /*0bf0*/  MOV R6, 0xc10 ;  /* 0x00000c1000067802 */ /* 0x000fce0000000f00 */
[----:B------:R-:W-:Y:S05]  /*0c00*/  CALL.REL.NOINC `($__internal_1_$__cuda_sm20_sqrt_rn_f32_slowpath) ;  /* 0x0000001000f87944 */ /* 0x000fea0003c00000 */
[----:B------:R-:W-:Y:S01]  /*0c10*/  IMAD.MOV.U32 R4, RZ, RZ, R0 ;  /* 0x000000ffff047224 */ /* 0x000fe200078e0000 */
[----:B------:R-:W-:Y:S06]  /*0c20*/  BRA `(.L_x_7) ;  /* 0x0000000000107947 */ /* 0x000fec0003800000 */
.L_x_6:
[----:B------:R-:W-:Y:S01]  /*0c30*/  FMUL.FTZ R7, R0, R5 ;  /* 0x0000000500077220 */ /* 0x000fe20000410000 */
[----:B------:R-:W-:-:S03]  /*0c40*/  FMUL.FTZ R4, R5, 0.5 ;  /* 0x3f00000005047820 */ /* 0x000fc60000410000 */
[----:B------:R-:W-:-:S04]  /*0c50*/  FFMA R0, -R7, R7, R0 ;  /* 0x0000000707007223 */ /* 0x000fc80000000100 */
[----:B------:R-:W-:-:S07]  /*0c60*/  FFMA R4, R0, R4, R7 ;  /* 0x0000000400047223 */ /* 0x000fce0000000007 */
.L_x_7:
[C---:B------:R-:W-:Y:S01]  /*0c70*/  FMUL R0, R3.reuse, 0.63661974668502807617 ;  /* 0x3f22f98303007820 */ /* 0x040fe20000400000 */
[----:B------:R-:W-:Y:S01]  /*0c80*/  FSETP.GE.AND P0, PT, |R3|, 105615, PT ;  /* 0x47ce47800300780b */ /* 0x000fe20003f06200 */
[----:B------:R-:W-:Y:S04]  /*0c90*/  BSSY.RECONVERGENT B0, `(.L_x_8) ;  /* 0x0000069000007945 */ /* 0x000fe80003800200 */
[----:B------:R-:W0:Y:S02]  /*0ca0*/  F2I.NTZ R0, R0 ;  /* 0x0000000000007305 */ /* 0x000e240000203100 */
[----:B0-----:R-:W-:-:S05]  /*0cb0*/  I2FP.F32.S32 R6, R0 ;  /* 0x0000000000067245 */ /* 0x001fca0000201400 */
[----:B------:R-:W-:-:S04]  /*0cc0*/  FFMA R5, R6, -1.5707962512969970703, R3 ;  /* 0xbfc90fda06057823 */ /* 0x000fc80000000003 */
[----:B------:R-:W-:-:S04]  /*0cd0*/  FFMA R5, R6, -7.5497894158615963534e-08, R5 ;  /* 0xb3a2216806057823 */ /* 0x000fc80000000005 */
[----:B------:R-:W-:Y:S01]  /*0ce0*/  FFMA R6, R6, -5.3903029534742383927e-15, R5 ;  /* 0xa7c234c506067823 */ /* 0x000fe20000000005 */
[----:B------:R-:W-:-:S04]  /*0cf0*/  IMAD.MOV.U32 R5, RZ, RZ, R0 ;  /* 0x000000ffff057224 */ /* 0x000fc800078e0000 */
[----:B------:R-:W-:Y:S01]  /*0d00*/  MOV R7, R6 ;  /* 0x0000000600077202 */ /* 0x000fe20000000f00 */
[----:B------:R-:W-:Y:S06]  /*0d10*/  @!P0 BRA `(.L_x_9) ;  /* 0x0000000400808947 */ /* 0x000fec0003800000 */
[----:B------:R-:W-:-:S13]  /*0d20*/  FSETP.NEU.AND P0, PT, |R3|, +INF , PT ;  /* 0x7f8000000300780b */ /* 0x000fda0003f0d200 */
[----:B------:R-:W-:Y:S01]  /*0d30*/  @!P0 FMUL R7, RZ, R3 ;  /* 0x00000003ff078220 */ /* 0x000fe20000400000 */
[----:B------:R-:W-:Y:S01]  /*0d40*/  @!P0 IMAD.MOV.U32 R0, RZ, RZ, RZ ;  /* 0x000000ffff008224 */ /* 0x000fe200078e00ff */
[----:B------:R-:W-:Y:S06]  /*0d50*/  @!P0 BRA `(.L_x_9) ;  /* 0x0000000400708947 */ /* 0x000fec0003800000 */
[----:B------:R-:W-:Y:S01]  /*0d60*/  IMAD.SHL.U32 R7, R3, 0x100, RZ ;  /* 0x0000010003077824 */ /* 0x000fe200078e00ff */
[----:B------:R-:W0:Y:S01]  /*0d70*/  LDCU.64 UR6, c[0x4][0x10] ;  /* 0x01000200ff0677ac */ /* 0x000e220008000a00 */
[----:B------:R-:W-:Y:S02]  /*0d80*/  IMAD.MOV.U32 R0, RZ, RZ, RZ ;  /* 0x000000ffff007224 */ /* 0x000fe400078e00ff */
[----:B------:R-:W-:Y:S01]  /*0d90*/  IMAD.MOV.U32 R18, RZ, RZ, RZ ;  /* 0x000000ffff127224 */ /* 0x000fe200078e00ff */
[----:B------:R-:W-:Y:S01]  /*0da0*/  LOP3.LUT R19, R7, 0x80000000, RZ, 0xfc, !PT ;  /* 0x8000000007137812 */ /* 0x000fe200078efcff */
[----:B------:R-:W-:Y:S01]  /*0db0*/  UMOV UR5, URZ ;  /* 0x000000ff00057c82 */ /* 0x000fe20008000000 */
[----:B------:R-:W-:-:S05]  /*0dc0*/  UMOV UR4, URZ ;  /* 0x000000ff00047c82 */ /* 0x000fca0008000000 */
.L_x_10:
[----:B0-----:R-:W-:Y:S01]  /*0dd0*/  MOV R12, UR6 ;  /* 0x00000006000c7c02 */ /* 0x001fe20008000f00 */
[----:B------:R-:W-:-:S05]  /*0de0*/  IMAD.U32 R13, RZ, RZ, UR7 ;  /* 0x00000007ff0d7e24 */ /* 0x000fca000f8e00ff */
[----:B------:R-:W2:Y:S01]  /*0df0*/  LDG.E.CONSTANT R10, desc[UR12][R12.64] ;  /* 0x0000000c0c0a7981 */ /* 0x000ea2000c1e9900 */
[----:B------:R-:W-:Y:S01]  /*0e00*/  UIADD3 UR4, UPT, UPT, UR4, 0x1, URZ ;  /* 0x0000000104047890 */ /* 0x000fe2000fffe0ff */
[C---:B------:R-:W-:Y:S01]  /*0e10*/  ISETP.EQ.AND P0, PT, R18.reuse, RZ, PT ;  /* 0x000000ff1200720c */ /* 0x040fe20003f02270 */
[----:B------:R-:W-:Y:S01]  /*0e20*/  UIADD3 UR6, UP1, UPT, UR6, 0x4, URZ ;  /* 0x0000000406067890 */ /* 0x000fe2000ff3e0ff */
[C---:B------:R-:W-:Y:S01]  /*0e30*/  ISETP.EQ.AND P1, PT, R18.reuse, 0x4, PT ;  /* 0x000000041200780c */ /* 0x040fe20003f22270 */
[----:B------:R-:W-:Y:S01]  /*0e40*/  UISETP.NE.AND UP0, UPT, UR4, 0x6, UPT ;  /* 0x000000060400788c */ /* 0x000fe2000bf05270 */
[C---:B------:R-:W-:Y:S01]  /*0e50*/  ISETP.EQ.AND P2, PT, R18.reuse, 0x8, PT ;  /* 0x000000081200780c */ /* 0x040fe20003f42270 */
[----:B------:R-:W-:Y:S01]  /*0e60*/  UIADD3.X UR7, UPT, UPT, URZ, UR7, URZ, UP1, !UPT ;  /* 0x00000007ff077290 */ /* 0x000fe20008ffe4ff */
[C---:B------:R-:W-:Y:S02]  /*0e70*/  ISETP.EQ.AND P3, PT, R18.reuse, 0xc, PT ;  /* 0x0000000c1200780c */ /* 0x040fe40003f62270 */
[----:B------:R-:W-:-:S02]  /*0e80*/  ISETP.EQ.AND P4, PT, R18, 0x10, PT ;  /* 0x000000101200780c */ /* 0x000fc40003f82270 */
[C---:B------:R-:W-:Y:S01]  /*0e90*/  ISETP.EQ.AND P5, PT, R18.reuse, 0x14, PT ;  /* 0x000000141200780c */ /* 0x040fe20003fa2270 */
[----:B------:R-:W-:Y:S02]  /*0ea0*/  VIADD R18, R18, 0x4 ;  /* 0x0000000412127836 */ /* 0x000fe40000000000 */
[----:B--2---:R-:W-:-:S03]  /*0eb0*/  IMAD.WIDE.U32 R10, R10, R19, RZ ;  /* 0x000000130a0a7225 */ /* 0x004fc600078e00ff */
[----:B------:R-:W-:-:S04]  /*0ec0*/  IADD3 R7, P6, PT, R10, R0, RZ ;  /* 0x000000000a077210 */ /* 0x000fc80007fde0ff */
[----:B------:R-:W-:Y:S01]  /*0ed0*/  IADD3.X R0, PT, PT, R11, UR5, RZ, P6, !PT ;  /* 0x000000050b007c10 */ /* 0x000fe2000b7fe4ff */
[--C-:B------:R-:W-:Y:S01]  /*0ee0*/  @P0 IMAD.MOV.U32 R8, RZ, RZ, R7.reuse ;  /* 0x000000ffff080224 */ /* 0x100fe200078e0007 */
[----:B------:R-:W-:Y:S01]  /*0ef0*/  @P3 MOV R15, R7 ;  /* 0x00000007000f3202 */ /* 0x000fe20000000f00 */
[--C-:B------:R-:W-:Y:S02]  /*0f00*/  @P1 IMAD.MOV.U32 R9, RZ, RZ, R7.reuse ;  /* 0x000000ffff091224 */ /* 0x100fe400078e0007 */
[--C-:B------:R-:W-:Y:S02]  /*0f10*/  @P2 IMAD.MOV.U32 R14, RZ, RZ, R7.reuse ;  /* 0x000000ffff0e2224 */ /* 0x100fe400078e0007 */
[--C-:B------:R-:W-:Y:S02]  /*0f20*/  @P4 IMAD.MOV.U32 R16, RZ, RZ, R7.reuse ;  /* 0x000000ffff104224 */ /* 0x100fe400078e0007 */
[----:B------:R-:W-:Y:S01]  /*0f30*/  @P5 IMAD.MOV.U32 R17, RZ, RZ, R7 ;  /* 0x000000ffff115224 */ /* 0x000fe200078e0007 */
[----:B------:R-:W-:Y:S06]  /*0f40*/  BRA.U UP0, `(.L_x_10) ;  /* 0xfffffffd00a07547 */ /* 0x000fec000b83ffff */
[----:B------:R-:W-:Y:S01]  /*0f50*/  SHF.R.U32.HI R7, RZ, 0x17, R3 ;  /* 0x00000017ff077819 */ /* 0x000fe20000011603 */
[----:B------:R-:W-:Y:S03]  /*0f60*/  BSSY.RECONVERGENT B1, `(.L_x_11) ;  /* 0x0000029000017945 */ /* 0x000fe60003800200 */
[C---:B------:R-:W-:Y:S02]  /*0f70*/  LOP3.LUT R10, R7.reuse, 0xe0, RZ, 0xc0, !PT ;  /* 0x000000e0070a7812 */ /* 0x040fe400078ec0ff */
[----:B------:R-:W-:-:S03]  /*0f80*/  LOP3.LUT P6, RZ, R7, 0x1f, RZ, 0xc0, !PT ;  /* 0x0000001f07ff7812 */ /* 0x000fc600078cc0ff */
[----:B------:R-:W-:-:S05]  /*0f90*/  VIADD R10, R10, 0xffffff80 ;  /* 0xffffff800a0a7836 */ /* 0x000fca0000000000 */
[----:B------:R-:W-:-:S04]  /*0fa0*/  SHF.R.U32.HI R10, RZ, 0x5, R10 ;  /* 0x00000005ff0a7819 */ /* 0x000fc8000001160a */
[----:B------:R-:W-:-:S04]  /*0fb0*/  LEA R12, -R10, RZ, 0x2 ;  /* 0x000000ff0a0c7211 */ /* 0x000fc800078e11ff */
[C---:B------:R-:W-:Y:S02]  /*0fc0*/  ISETP.EQ.AND P3, PT, R12.reuse, -0x18, PT ;  /* 0xffffffe80c00780c */ /* 0x040fe40003f62270 */
[C---:B------:R-:W-:Y:S02]  /*0fd0*/  ISETP.EQ.AND P4, PT, R12.reuse, -0x14, PT ;  /* 0xffffffec0c00780c */ /* 0x040fe40003f82270 */
[C---:B------:R-:W-:Y:S02]  /*0fe0*/  ISETP.EQ.AND P2, PT, R12.reuse, -0x10, PT ;  /* 0xfffffff00c00780c */ /* 0x040fe40003f42270 */
[C---:B------:R-:W-:Y:S02]  /*0ff0*/  ISETP.EQ.AND P1, PT, R12.reuse, -0xc, PT ;  /* 0xfffffff40c00780c */ /* 0x040fe40003f22270 */
[C---:B------:R-:W-:Y:S02]  /*1000*/  ISETP.EQ.AND P0, PT, R12.reuse, -0x8, PT ;  /* 0xfffffff80c00780c */ /* 0x040fe40003f02270 */
[----:B------:R-:W-:-:S03]  /*1010*/  ISETP.EQ.AND P5, PT, R12, RZ, PT ;  /* 0x000000ff0c00720c */ /* 0x000fc60003fa2270 */
[--C-:B------:R-:W-:Y:S01]  /*1020*/  @P3 IMAD.MOV.U32 R10, RZ, RZ, R8.reuse ;  /* 0x000000ffff0a3224 */ /* 0x100fe200078e0008 */
[C---:B------:R-:W-:Y:S01]  /*1030*/  ISETP.EQ.AND P3, PT, R12.reuse, -0x4, PT ;  /* 0xfffffffc0c00780c */ /* 0x040fe20003f62270 */
[----:B------:R-:W-:Y:S02]  /*1040*/  @P4 IMAD.MOV.U32 R11, RZ, RZ, R8 ;  /* 0x000000ffff0b4224 */ /* 0x000fe400078e0008 */
[----:B------:R-:W-:Y:S01]  /*1050*/  @P4 IMAD.MOV.U32 R10, RZ, RZ, R9 ;  /* 0x000000ffff0a4224 */ /* 0x000fe200078e0009 */
[----:B------:R-:W-:Y:S01]  /*1060*/  ISETP.EQ.AND P4, PT, R12, 0x4, PT ;  /* 0x000000040c00780c */ /* 0x000fe20003f82270 */
[----:B------:R-:W-:Y:S01]  /*1070*/  @P2 IMAD.MOV.U32 R10, RZ, RZ, R14 ;  /* 0x000000ffff0a2224 */ /* 0x000fe200078e000e */
[----:B------:R-:W-:Y:S01]  /*1080*/  @P2 MOV R11, R9 ;  /* 0x00000009000b2202 */ /* 0x000fe20000000f00 */
[----:B------:R-:W-:Y:S02]  /*1090*/  @P1 IMAD.MOV.U32 R10, RZ, RZ, R15 ;  /* 0x000000ffff0a1224 */ /* 0x000fe400078e000f */
[----:B------:R-:W-:-:S02]  /*10a0*/  @P0 IMAD.MOV.U32 R10, RZ, RZ, R16 ;  /* 0x000000ffff0a0224 */ /* 0x000fc400078e0010 */
[----:B------:R-:W-:Y:S01]  /*10b0*/  @P1 IMAD.MOV.U32 R11, RZ, RZ, R14 ;  /* 0x000000ffff0b1224 */ /* 0x000fe200078e000e */
[----:B------:R-:W-:Y:S01]  /*10c0*/  @P0 MOV R11, R15 ;  /* 0x0000000f000b0202 */ /* 0x000fe20000000f00 */
[----:B------:R-:W-:Y:S02]  /*10d0*/  @P3 IMAD.MOV.U32 R10, RZ, RZ, R17 ;  /* 0x000000ffff0a3224 */ /* 0x000fe400078e0011 */
[----:B------:R-:W-:Y:S02]  /*10e0*/  @P5 IMAD.MOV.U32 R10, RZ, RZ, R0 ;  /* 0x000000ffff0a5224 */ /* 0x000fe400078e0000 */
[----:B------:R-:W-:Y:S01]  /*10f0*/  @P3 IMAD.MOV.U32 R11, RZ, RZ, R16 ;  /* 0x000000ffff0b3224 */ /* 0x000fe200078e0010 */
[----:B------:R-:W-:Y:S01]  /*1100*/  @P5 MOV R11, R17 ;  /* 0x00000011000b5202 */ /* 0x000fe20000000f00 */
[----:B------:R-:W-:Y:S02]  /*1110*/  @P4 IMAD.MOV.U32 R11, RZ, RZ, R0 ;  /* 0x000000ffff0b4224 */ /* 0x000fe400078e0000 */
[----:B------:R-:W-:Y:S01]  /*1120*/  IMAD.MOV.U32 R18, RZ, RZ, R10 ;  /* 0x000000ffff127224 */ /* 0x000fe200078e000a */
[----:B------:R-:W-:Y:S06]  /*1130*/  @!P6 BRA `(.L_x_12) ;  /* 0x00000000002ce947 */ /* 0x000fec0003800000 */
[----:B------:R-:W-:Y:S01]  /*1140*/  @P2 MOV R10, R8 ;  /* 0x00000008000a2202 */ /* 0x000fe20000000f00 */
[----:B------:R-:W-:Y:S01]  /*1150*/  @P1 IMAD.MOV.U32 R10, RZ, RZ, R9 ;  /* 0x000000ffff0a1224 */ /* 0x000fe200078e0009 */
[----:B------:R-:W-:Y:S01]  /*1160*/  LOP3.LUT R7, R7, 0x1f, RZ, 0xc0, !PT ;  /* 0x0000001f07077812 */ /* 0x000fe200078ec0ff */
[----:B------:R-:W-:Y:S01]  /*1170*/  @P0 IMAD.MOV.U32 R10, RZ, RZ, R14 ;  /* 0x000000ffff0a0224 */ /* 0x000fe200078e000e */
[----:B------:R-:W-:Y:S01]  /*1180*/  ISETP.EQ.AND P0, PT, R12, 0x8, PT ;  /* 0x000000080c00780c */ /* 0x000fe20003f02270 */
[----:B------:R-:W-:Y:S01]  /*1190*/  @P3 IMAD.MOV.U32 R10, RZ, RZ, R15 ;  /* 0x000000ffff0a3224 */ /* 0x000fe200078e000f */
[----:B------:R-:W-:Y:S01]  /*11a0*/  @P5 MOV R10, R16 ;  /* 0x00000010000a5202 */ /* 0x000fe20000000f00 */
[----:B------:R-:W-:Y:S01]  /*11b0*/  @P4 IMAD.MOV.U32 R10, RZ, RZ, R17 ;  /* 0x000000ffff0a4224 */ /* 0x000fe200078e0011 */
[----:B------:R-:W-:-:S09]  /*11c0*/  SHF.L.W.U32.HI R18, R11, R7, R18 ;  /* 0x000000070b127219 */ /* 0x000fd20000010e12 */
[----:B------:R-:W-:-:S05]  /*11d0*/  @P0 IMAD.MOV.U32 R10, RZ, RZ, R0 ;  /* 0x000000ffff0a0224 */ /* 0x000fca00078e0000 */
[----:B------:R-:W-:-:S07]  /*11e0*/  SHF.L.W.U32.HI R11, R10, R7, R11 ;  /* 0x000000070a0b7219 */ /* 0x000fce0000010e0b */
.L_x_12:
[----:B------:R-:W-:Y:S05]  /*11f0*/  BSYNC.RECONVERGENT B1 ;  /* 0x0000000000017941 */ /* 0x000fea0003800200 */
.L_x_11:
[C---:B------:R-:W-:Y:S01]  /*1200*/  SHF.L.W.U32.HI R7, R11.reuse, 0x2, R18 ;  /* 0x000000020b077819 */ /* 0x040fe20000010e12 */
[----:B------:R-:W-:Y:S01]  /*1210*/  IMAD.SHL.U32 R11, R11, 0x4, RZ ;  /* 0x000000040b0b7824 */ /* 0x000fe200078e00ff */
[----:B------:R-:W-:Y:S01]  /*1220*/  UMOV UR4, 0x54442d19 ;  /* 0x54442d1900047882 */ /* 0x000fe20000000000 */
[----:B------:R-:W-:Y:S01]  /*1230*/  UMOV UR5, 0x3bf921fb ;  /* 0x3bf921fb00057882 */ /* 0x000fe20000000000 */
[----:B------:R-:W-:Y:S02]  /*1240*/  SHF.R.S32.HI R0, RZ, 0x1f, R7 ;  /* 0x0000001fff007819 */ /* 0x000fe40000011407 */
[----:B------:R-:W-:Y:S02]  /*1250*/  ISETP.GE.AND P0, PT, R3, RZ, PT ;  /* 0x000000ff0300720c */ /* 0x000fe40003f06270 */
[C---:B------:R-:W-:Y:S02]  /*1260*/  LOP3.LUT R10, R0.reuse, R11, RZ, 0x3c, !PT ;  /* 0x0000000b000a7212 */ /* 0x040fe400078e3cff */
[----:B------:R-:W-:-:S02]  /*1270*/  LOP3.LUT R11, R0, R7, RZ, 0x3c, !PT ;  /* 0x00000007000b7212 */ /* 0x000fc400078e3cff */
[----:B------:R-:W-:Y:S02]  /*1280*/  SHF.R.U32.HI R0, RZ, 0x1e, R18 ;  /* 0x0000001eff007819 */ /* 0x000fe40000011612 */
[C---:B------:R-:W-:Y:S02]  /*1290*/  LOP3.LUT R18, R7.reuse, R3, RZ, 0x3c, !PT ;  /* 0x0000000307127212 */ /* 0x040fe400078e3cff */
[----:B------:R-:W0:Y:S01]  /*12a0*/  I2F.F64.S64 R10, R10 ;  /* 0x0000000a000a7312 */ /* 0x000e220000301c00 */
[----:B------:R-:W-:Y:S02]  /*12b0*/  LEA.HI R0, R7, R0, RZ, 0x1 ;  /* 0x0000000007007211 */ /* 0x000fe400078f08ff */
[----:B------:R-:W-:Y:S02]  /*12c0*/  ISETP.GE.AND P1, PT, R18, RZ, PT ;  /* 0x000000ff1200720c */ /* 0x000fe40003f26270 */
[----:B------:R-:W-:-:S05]  /*12d0*/  IADD3 R7, PT, PT, -R0, RZ, RZ ;  /* 0x000000ff00077210 */ /* 0x000fca0007ffe1ff */
[----:B------:R-:W-:Y:S01]  /*12e0*/  @!P0 IMAD.MOV.U32 R0, RZ, RZ, R7 ;  /* 0x000000ffff008224 */ /* 0x000fe200078e0007 */
[----:B0-----:R-:W-:-:S10]  /*12f0*/  DMUL R12, R10, UR4 ;  /* 0x000000040a0c7c28 */ /* 0x001fd40008000000 */
[----:B------:R-:W0:Y:S02]  /*1300*/  F2F.F32.F64 R12, R12 ;  /* 0x0000000c000c7310 */ /* 0x000e240000301000 */
[----:B0-----:R-:W-:-:S07]  /*1310*/  FSEL R7, -R12, R12, !P1 ;  /* 0x0000000c0c077208 */ /* 0x001fce0004800100 */
.L_x_9:
[----:B------:R-:W-:Y:S05]  /*1320*/  BSYNC.RECONVERGENT B0 ;  /* 0x0000000000007941 */ /* 0x000fea0003800200 */
.L_x_8:
[C---:B------:R-:W-:Y:S01]  /*1330*/  LOP3.LUT R12, R0.reuse, 0x1, RZ, 0xc0, !PT ;  /* 0x00000001000c7812 */ /* 0x040fe200078ec0ff */
[----:B------:R-:W-:Y:S02]  /*1340*/  IMAD.MOV.U32 R10, RZ, RZ, 0x37cbac00 ;  /* 0x37cbac00ff0a7424 */ /* 0x000fe400078e00ff */
[----:B------:R-:W-:Y:S01]  /*1350*/  FMUL R11, R7, R7 ;  /* 0x00000007070b7220 */ /* 0x000fe20000400000 */
[----:B------:R-:W-:Y:S01]  /*1360*/  IADD3 R0, PT, PT, R0, 0x1, RZ ;  /* 0x0000000100007810 */ /* 0x000fe20007ffe0ff */
[----:B------:R-:W-:Y:S01]  /*1370*/  IMAD.MOV.U32 R13, RZ, RZ, 0x3e2aaaa8 ;  /* 0x3e2aaaa8ff0d7424 */ /* 0x000fe200078e00ff */
[----:B------:R-:W-:Y:S01]  /*1380*/  ISETP.NE.U32.AND P0, PT, R12, 0x1, PT ;  /* 0x000000010c00780c */ /* 0x000fe20003f05070 */
[----:B------:R-:W-:Y:S01]  /*1390*/  FFMA R10, R11, R10, -0.0013887860113754868507 ;  /* 0xbab607ed0b0a7423 */ /* 0x000fe2000000000a */
[----:B------:R-:W-:Y:S01]  /*13a0*/  IMAD.MOV.U32 R12, RZ, RZ, 0x3c0885e4 ;  /* 0x3c0885e4ff0c7424 */ /* 0x000fe200078e00ff */
[----:B------:R-:W-:Y:S01]  /*13b0*/  LOP3.LUT P1, RZ, R0, 0x2, RZ, 0xc0, !PT ;  /* 0x0000000200ff7812 */ /* 0x000fe2000782c0ff */
[----:B------:R-:W-:Y:S01]  /*13c0*/  BSSY.RECONVERGENT B0, `(.L_x_13) ;  /* 0x000006a000007945 */ /* 0x000fe20003800200 */
[----:B------:R-:W-:-:S02]  /*13d0*/  FSEL R0, R7, 1, !P0 ;  /* 0x3f80000007007808 */ /* 0x000fc40004000000 */
[----:B------:R-:W-:Y:S02]  /*13e0*/  FSEL R10, R10, -0.00019574658654164522886, P0 ;  /* 0xb94d41530a0a7808 */ /* 0x000fe40000000000 */
[----:B------:R-:W-:Y:S01]  /*13f0*/  FSEL R12, R12, 0.041666727513074874878, !P0 ;  /* 0x3d2aaabb0c0c7808 */ /* 0x000fe20004000000 */
[----:B------:R-:W-:Y:S01]  /*1400*/  FFMA R7, R11, R0, RZ ;  /* 0x000000000b077223 */ /* 0x000fe200000000ff */
[----:B------:R-:W-:Y:S02]  /*1410*/  FSEL R13, -R13, -0.4999999701976776123, !P0 ;  /* 0xbeffffff0d0d7808 */ /* 0x000fe40004000100 */
[----:B------:R-:W-:Y:S01]  /*1420*/  FSETP.GE.AND P0, PT, |R3|, 105615, PT ;  /* 0x47ce47800300780b */ /* 0x000fe20003f06200 */
[----:B------:R-:W-:-:S04]  /*1430*/  FFMA R10, R11, R10, R12 ;  /* 0x0000000a0b0a7223 */ /* 0x000fc8000000000c */
[----:B------:R-:W-:-:S04]  /*1440*/  FFMA R10, R11, R10, R13 ;  /* 0x0000000a0b0a7223 */ /* 0x000fc8000000000d */
[----:B------:R-:W-:-:S04]  /*1450*/  FFMA R7, R7, R10, R0 ;  /* 0x0000000a07077223 */ /* 0x000fc80000000000 */
[----:B------:R-:W-:Y:S01]  /*1460*/  @P1 FADD R7, RZ, -R7 ;  /* 0x80000007ff071221 */ /* 0x000fe20000000000 */
[----:B------:R-:W-:Y:S06]  /*1470*/  @!P0 BRA `(.L_x_14) ;  /* 0x0000000400788947 */ /* 0x000fec0003800000 */
[----:B------:R-:W-:-:S13]  /*1480*/  FSETP.NEU.AND P0, PT, |R3|, +INF , PT ;  /* 0x7f8000000300780b */ /* 0x000fda0003f0d200 */
[----:B------:R-:W-:Y:S01]  /*1490*/  @!P0 FMUL R6, RZ, R3 ;  /* 0x00000003ff068220 */ /* 0x000fe20000400000 */
[----:B------:R-:W-:Y:S01]  /*14a0*/  @!P0 IMAD.MOV.U32 R5, RZ, RZ, RZ ;  /* 0x000000ffff058224 */ /* 0x000fe200078e00ff */
[----:B------:R-:W-:Y:S06]  /*14b0*/  @!P0 BRA `(.L_x_14) ;  /* 0x0000000400688947 */ /* 0x000fec0003800000 */
[----:B------:R-:W-:Y:S01]  /*14c0*/  IMAD.SHL.U32 R5, R3, 0x100, RZ ;  /* 0x0000010003057824 */ /* 0x000fe200078e00ff */
[----:B------:R-:W-:Y:S01]  /*14d0*/  MOV R0, RZ ;  /* 0x000000ff00007202 */ /* 0x000fe20000000f00 */
[----:B------:R-:W-:Y:S01]  /*14e0*/  IMAD.MOV.U32 R6, RZ, RZ, RZ ;  /* 0x000000ffff067224 */ /* 0x000fe200078e00ff */
[----:B------:R-:W0:Y:S02]  /*14f0*/  LDCU.64 UR6, c[0x4][0x10] ;  /* 0x01000200ff0677ac */ /* 0x000e240008000a00 */
[----:B------:R-:W-:Y:S01]  /*1500*/  LOP3.LUT R19, R5, 0x80000000, RZ, 0xfc, !PT ;  /* 0x8000000005137812 */ /* 0x000fe200078efcff */
[----:B------:R-:W-:Y:S01]  /*1510*/  UMOV UR5, URZ ;  /* 0x000000ff00057c82 */ /* 0x000fe20008000000 */
[----:B------:R-:W-:-:S05]  /*1520*/  UMOV UR4, URZ ;  /* 0x000000ff00047c82 */ /* 0x000fca0008000000 */
.L_x_15:
[----:B0-----:R-:W-:Y:S02]  /*1530*/  IMAD.U32 R12, RZ, RZ, UR6 ;  /* 0x00000006ff0c7e24 */ /* 0x001fe4000f8e00ff */
        /* <DEDUP_REMOVED lines=17> */
[-C--:B------:R-:W-:Y:S01]  /*1650*/  @P0 MOV R8, R5.reuse ;  /* 0x0000000500080202 */ /* 0x080fe20000000f00 */
[--C-:B------:R-:W-:Y:S01]  /*1660*/  @P2 IMAD.MOV.U32 R14, RZ, RZ, R5.reuse ;  /* 0x000000ffff0e2224 */ /* 0x100fe200078e0005 */
[----:B------:R-:W-:Y:S01]  /*1670*/  @P4 MOV R16, R5 ;  /* 0x0000000500104202 */ /* 0x000fe20000000f00 */
        /* <DEDUP_REMOVED lines=15> */
[----:B------:R-:W-:-:S03]  /*1770*/  ISETP.EQ.AND P5, PT, R11, 0x4, PT ;  /* 0x000000040b00780c */ /* 0x000fc60003fa2270 */
[--C-:B------:R-:W-:Y:S01]  /*1780*/  @P3 IMAD.MOV.U32 R5, RZ, RZ, R8.reuse ;  /* 0x000000ffff053224 */ /* 0x100fe200078e0008 */
[C---:B------:R-:W-:Y:S01]  /*1790*/  ISETP.EQ.AND P3, PT, R11.reuse, -0x4, PT ;  /* 0xfffffffc0b00780c */ /* 0x040fe20003f62270 */
[----:B------:R-:W-:Y:S02]  /*17a0*/  @P4 IMAD.MOV.U32 R6, RZ, RZ, R8 ;  /* 0x000000ffff064224 */ /* 0x000fe400078e0008 */
[----:B------:R-:W-:Y:S01]  /*17b0*/  @P4 IMAD.MOV.U32 R5, RZ, RZ, R9 ;  /* 0x000000ffff054224 */ /* 0x000fe200078e0009 */
[----:B------:R-:W-:Y:S01]  /*17c0*/  ISETP.EQ.AND P4, PT, R11, RZ, PT ;  /* 0x000000ff0b00720c */ /* 0x000fe20003f82270 */
[--C-:B------:R-:W-:Y:S01]  /*17d0*/  @P2 IMAD.MOV.U32 R5, RZ, RZ, R14.reuse ;  /* 0x000000ffff052224 */ /* 0x100fe200078e000e */
[----:B------:R-:W-:Y:S01]  /*17e0*/  @P2 MOV R6, R9 ;  /* 0x0000000900062202 */ /* 0x000fe20000000f00 */
[----:B------:R-:W-:Y:S01]  /*17f0*/  @P1 IMAD.MOV.U32 R6, RZ, RZ, R14 ;  /* 0x000000ffff061224 */ /* 0x000fe200078e000e */
[----:B------:R-:W-:Y:S01]  /*1800*/  @P0 MOV R6, R15 ;  /* 0x0000000f00060202 */ /* 0x000fe20000000f00 */
[----:B------:R-:W-:-:S02]  /*1810*/  @P1 IMAD.MOV.U32 R5, RZ, RZ, R15 ;  /* 0x000000ffff051224 */ /* 0x000fc400078e000f */
[--C-:B------:R-:W-:Y:S02]  /*1820*/  @P0 IMAD.MOV.U32 R5, RZ, RZ, R16.reuse ;  /* 0x000000ffff050224 */ /* 0x100fe400078e0010 */
[----:B------:R-:W-:Y:S02]  /*1830*/  @P3 IMAD.MOV.U32 R6, RZ, RZ, R16 ;  /* 0x000000ffff063224 */ /* 0x000fe400078e0010 */
[----:B------:R-:W-:Y:S02]  /*1840*/  @P3 IMAD.MOV.U32 R5, RZ, RZ, R17 ;  /* 0x000000ffff053224 */ /* 0x000fe400078e0011 */
[----:B------:R-:W-:Y:S01]  /*1850*/  @P4 MOV R6, R17 ;  /* 0x0000001100064202 */ /* 0x000fe20000000f00 */
[--C-:B------:R-:W-:Y:S02]  /*1860*/  @P4 IMAD.MOV.U32 R5, RZ, RZ, R0.reuse ;  /* 0x000000ffff054224 */ /* 0x100fe400078e0000 */
[----:B------:R-:W-:Y:S01]  /*1870*/  @P5 IMAD.MOV.U32 R6, RZ, RZ, R0 ;  /* 0x000000ffff065224 */ /* 0x000fe200078e0000 */
[----:B------:R-:W-:Y:S06]  /*1880*/  @!P6 BRA `(.L_x_17) ;  /* 0x000000000028e947 */ /* 0x000fec0003800000 */
[----:B------:R-:W-:Y:S01]  /*1890*/  @P1 IMAD.MOV.U32 R8, RZ, RZ, R9 ;  /* 0x000000ffff081224 */ /* 0x000fe200078e0009 */
[----:B------:R-:W-:Y:S01]  /*18a0*/  @P0 MOV R8, R14 ;  /* 0x0000000e00080202 */ /* 0x000fe20000000f00 */
[----:B------:R-:W-:Y:S01]  /*18b0*/  @P3 IMAD.MOV.U32 R8, RZ, RZ, R15 ;  /* 0x000000ffff083224 */ /* 0x000fe200078e000f */
[----:B------:R-:W-:Y:S01]  /*18c0*/  ISETP.EQ.AND P0, PT, R11, 0x8, PT ;  /* 0x000000080b00780c */ /* 0x000fe20003f02270 */
[----:B------:R-:W-:Y:S01]  /*18d0*/  @P4 IMAD.MOV.U32 R8, RZ, RZ, R16 ;  /* 0x000000ffff084224 */ /* 0x000fe200078e0010 */
[----:B------:R-:W-:Y:S01]  /*18e0*/  LOP3.LUT R9, R10, 0x1f, RZ, 0xc0, !PT ;  /* 0x0000001f0a097812 */ /* 0x000fe200078ec0ff */
[----:B------:R-:W-:-:S03]  /*18f0*/  @P5 IMAD.MOV.U32 R8, RZ, RZ, R17 ;  /* 0x000000ffff085224 */ /* 0x000fc600078e0011 */
[----:B------:R-:W-:-:S07]  /*1900*/  SHF.L.W.U32.HI R5, R6, R9, R5 ;  /* 0x0000000906057219 */ /* 0x000fce0000010e05 */
[----:B------:R-:W-:-:S04]  /*1910*/  @P0 MOV R8, R0 ;  /* 0x0000000000080202 */ /* 0x000fc80000000f00 */
[----:B------:R-:W-:-:S07]  /*1920*/  SHF.L.W.U32.HI R6, R8, R9, R6 ;  /* 0x0000000908067219 */ /* 0x000fce0000010e06 */
.L_x_17:
[----:B------:R-:W-:Y:S05]  /*1930*/  BSYNC.RECONVERGENT B1 ;  /* 0x0000000000017941 */ /* 0x000fea0003800200 */
.L_x_16:
        /* <DEDUP_REMOVED lines=9> */
[----:B------:R-:W0:Y:S01]  /*19d0*/  I2F.F64.S64 R8, R10 ;  /* 0x0000000a00087312 */ /* 0x000e220000301c00 */
[C---:B------:R-:W-:Y:S02]  /*19e0*/  LOP3.LUT R3, R0.reuse, R3, RZ, 0x3c, !PT ;  /* 0x0000000300037212 */ /* 0x040fe400078e3cff */
[----:B------:R-:W-:Y:S02]  /*19f0*/  LEA.HI R5, R0, R5, RZ, 0x1 ;  /* 0x0000000500057211 */ /* 0x000fe400078f08ff */
[----:B------:R-:W-:-:S03]  /*1a00*/  ISETP.GE.AND P0, PT, R3, RZ, PT ;  /* 0x000000ff0300720c */ /* 0x000fc60003f06270 */
[----:B------:R-:W-:-:S04]  /*1a10*/  IMAD.MOV R0, RZ, RZ, -R5 ;  /* 0x000000ffff007224 */ /* 0x000fc800078e0a05 */
[----:B------:R-:W-:Y:S01]  /*1a20*/  @!P1 IMAD.MOV.U32 R5, RZ, RZ, R0 ;  /* 0x000000ffff059224 */ /* 0x000fe200078e0000 */
[----:B0-----:R-:W-:-:S10]  /*1a30*/  DMUL R8, R8, UR4 ;  /* 0x0000000408087c28 */ /* 0x001fd40008000000 */
[----:B------:R-:W0:Y:S02]  /*1a40*/  F2F.F32.F64 R8, R8 ;  /* 0x0000000800087310 */ /* 0x000e240000301000 */
[----:B0-----:R-:W-:-:S07]  /*1a50*/  FSEL R6, -R8, R8, !P0 ;  /* 0x0000000808067208 */ /* 0x001fce0004000100 */
.L_x_14:
[----:B------:R-:W-:Y:S05]  /*1a60*/  BSYNC.RECONVERGENT B0 ;  /* 0x0000000000007941 */ /* 0x000fea0003800200 */
.L_x_13:
[----:B------:R-:W-:-:S04]  /*1a70*/  IADD3 R0, PT, PT, R4, 0x1800000, RZ ;  /* 0x0180000004007810 */ /* 0x000fc80007ffe0ff */
[----:B------:R-:W-:-:S04]  /*1a80*/  LOP3.LUT R0, R0, 0x7f800000, RZ, 0xc0, !PT ;  /* 0x7f80000000007812 */ /* 0x000fc800078ec0ff */
[----:B------:R-:W-:-:S13]  /*1a90*/  ISETP.GT.U32.AND P0, PT, R0, 0x1ffffff, PT ;  /* 0x01ffffff0000780c */ /* 0x000fda0003f04070 */
[----:B------:R-:W-:Y:S05]  /*1aa0*/  @P0 BRA `(.L_x_18) ;  /* 0x0000000000140947 */ /* 0x000fea0003800000 */
[----:B------:R-:W-:Y:S01]  /*1ab0*/  IMAD.MOV.U32 R0, RZ, RZ, R4 ;  /* 0x000000ffff007224 */ /* 0x000fe200078e0004 */
[----:B------:R-:W-:-:S07]  /*1ac0*/  MOV R4, 0x1ae0 ;  /* 0x00001ae000047802 */ /* 0x000fce0000000f00 */
[----:B------:R-:W-:Y:S05]  /*1ad0*/  CALL.REL.NOINC `($__internal_0_$__cuda_sm20_rcp_rn_f32_slowpath) ;  /* 0x0000000000747944 */ /* 0x000fea0003c00000 */
[----:B------:R-:W-:Y:S01]  /*1ae0*/  IMAD.MOV.U32 R10, RZ, RZ, R3 ;  /* 0x000000ffff0a7224 */ /* 0x000fe200078e0003 */
[----:B------:R-:W-:Y:S06]  /*1af0*/  BRA `(.L_x_19) ;  /* 0x0000000000107947 */ /* 0x000fec0003800000 */
.L_x_18:
[----:B------:R-:W0:Y:S02]  /*1b00*/  MUFU.RCP R3, R4 ;  /* 0x0000000400037308 */ /* 0x000e240000001000 */
[----:B0-----:R-:W-:-:S04]  /*1b10*/  FFMA R0, R3, R4, -1 ;  /* 0xbf80000003007423 */ /* 0x001fc80000000004 */
[----:B------:R-:W-:-:S04]  /*1b20*/  FADD.FTZ R0, -R0, -RZ ;  /* 0x800000ff00007221 */ /* 0x000fc80000010100 */
[----:B------:R-:W-:-:S07]  /*1b30*/  FFMA R10, R3, R0, R3 ;  /* 0x00000000030a7223 */ /* 0x000fce0000000003 */
.L_x_19:
[----:B------:R-:W-:Y:S02]  /*1b40*/  IMAD.MOV.U32 R0, RZ, RZ, 0x37cbac00 ;  /* 0x37cbac00ff007424 */ /* 0x000fe400078e00ff */
[----:B------:R-:W-:Y:S01]  /*1b50*/  FMUL R3, R6, R6 ;  /* 0x0000000606037220 */ /* 0x000fe20000400000 */
[----:B------:R-:W-:Y:S01]  /*1b60*/  LOP3.LUT R4, R5, 0x1, RZ, 0xc0, !PT ;  /* 0x0000000105047812 */ /* 0x000fe200078ec0ff */
[----:B------:R-:W0:Y:S01]  /*1b70*/  LDC.64 R8, c[0x0][0x380] ;  /* 0x0000e000ff087b82 */ /* 0x000e220000000a00 */
[----:B------:R-:W-:Y:S02]  /*1b80*/  IMAD.MOV.U32 R11, RZ, RZ, 0x3effffff ;  /* 0x3effffffff0b7424 */ /* 0x000fe400078e00ff */
[----:B------:R-:W-:Y:S01]  /*1b90*/  FFMA R0, R3, R0, -0.0013887860113754868507 ;  /* 0xbab607ed03007423 */ /* 0x000fe20000000000 */
[----:B------:R-:W-:Y:S02]  /*1ba0*/  ISETP.NE.U32.AND P0, PT, R4, 0x1, PT ;  /* 0x000000010400780c */ /* 0x000fe40003f05070 */
[----:B------:R-:W-:-:S02]  /*1bb0*/  MOV R4, 0x3d2aaabb ;  /* 0x3d2aaabb00047802 */ /* 0x000fc40000000f00 */
[----:B------:R-:W-:Y:S02]  /*1bc0*/  FSEL R0, R0, -0.00019574658654164522886, !P0 ;  /* 0xb94d415300007808 */ /* 0x000fe40004000000 */
[----:B------:R-:W-:Y:S02]  /*1bd0*/  FSEL R4, R4, 0.0083327032625675201416, !P0 ;  /* 0x3c0885e404047808 */ /* 0x000fe40004000000 */
[----:B------:R-:W-:Y:S02]  /*1be0*/  LOP3.LUT P1, RZ, R5, 0x2, RZ, 0xc0, !PT ;  /* 0x0000000205ff7812 */ /* 0x000fe4000782c0ff */
[----:B------:R-:W-:Y:S01]  /*1bf0*/  FSEL R5, -R11, -0.16666662693023681641, !P0 ;  /* 0xbe2aaaa80b057808 */ /* 0x000fe20004000100 */
[----:B------:R-:W-:Y:S01]  /*1c00*/  FFMA R4, R3, R0, R4 ;  /* 0x0000000003047223 */ /* 0x000fe20000000004 */
[----:B------:R-:W-:-:S03]  /*1c10*/  FSEL R0, R6, 1, P0 ;  /* 0x3f80000006007808 */ /* 0x000fc60000000000 */
[C---:B------:R-:W-:Y:S02]  /*1c20*/  FFMA R4, R3.reuse, R4, R5 ;  /* 0x0000000403047223 */ /* 0x040fe40000000005 */
[----:B------:R-:W-:-:S04]  /*1c30*/  FFMA R3, R3, R0, RZ ;  /* 0x0000000003037223 */ /* 0x000fc800000000ff */
[----:B------:R-:W-:Y:S01]  /*1c40*/  FFMA R3, R3, R4, R0 ;  /* 0x0000000403037223 */ /* 0x000fe20000000000 */
[----:B------:R-:W-:Y:S01]  /*1c50*/  FMUL R4, R7, R10 ;  /* 0x0000000a07047220 */ /* 0x000fe20000400000 */
[----:B0-----:R-:W-:-:S04]  /*1c60*/  IMAD.WIDE R8, R2, 0x8, R8 ;  /* 0x0000000802087825 */ /* 0x001fc800078e0208 */
[----:B------:R-:W-:-:S04]  /*1c70*/  @P1 FADD R3, RZ, -R3 ;  /* 0x80000003ff031221 */ /* 0x000fc80000000000 */
[----:B------:R-:W-:-:S05]  /*1c80*/  FMUL R5, R3, R10 ;  /* 0x0000000a03057220 */ /* 0x000fca0000400000 */
[----:B------:R-:W-:Y:S01]  /*1c90*/  STG.E.64 desc[UR12][R8.64], R4 ;  /* 0x0000000408007986 */ /* 0x000fe2000c101b0c */
[----:B------:R-:W-:Y:S05]  /*1ca0*/  EXIT ;  /* 0x000000000000794d */ /* 0x000fea0003800000 */
        .weak           $__internal_0_$__cuda_sm20_rcp_rn_f32_slowpath
        .type           $__internal_0_$__cuda_sm20_rcp_rn_f32_slowpath,@function
        .size           $__internal_0_$__cuda_sm20_rcp_rn_f32_slowpath,($__internal_1_$__cuda_sm20_sqrt_rn_f32_slowpath - $__internal_0_$__cuda_sm20_rcp_rn_f32_slowpath)
$__internal_0_$__cuda_sm20_rcp_rn_f32_slowpath:
[----:B------:R-:W-:-:S05]  /*1cb0*/  IMAD.SHL.U32 R3, R0, 0x2, RZ ;  /* 0x0000000200037824 */ /* 0x000fca00078e00ff */
[----:B------:R-:W-:-:S04]  /*1cc0*/  SHF.R.U32.HI R12, RZ, 0x18, R3 ;  /* 0x00000018ff0c7819 */ /* 0x000fc80000011603 */
[----:B------:R-:W-:-:S13]  /*1cd0*/  ISETP.NE.U32.AND P0, PT, R12, RZ, PT ;  /* 0x000000ff0c00720c */ /* 0x000fda0003f05070 */
[----:B------:R-:W-:Y:S05]  /*1ce0*/  @P0 BRA `(.L_x_20) ;  /* 0x00000000002c0947 */ /* 0x000fea0003800000 */
[----:B------:R-:W-:-:S05]  /*1cf0*/  IMAD.SHL.U32 R3, R0, 0x2, RZ ;  /* 0x0000000200037824 */ /* 0x000fca00078e00ff */
[----:B------:R-:W-:-:S13]  /*1d00*/  ISETP.NE.AND P0, PT, R3, RZ, PT ;  /* 0x000000ff0300720c */ /* 0x000fda0003f05270 */
[----:B------:R2:W3:Y:S01]  /*1d10*/  @!P0 MUFU.RCP R3, R0 ;  /* 0x0000000000038308 */ /* 0x0004e20000001000 */
[----:B------:R-:W-:Y:S05]  /*1d20*/  @!P0 BRA `(.L_x_21) ;  /* 0x0000000000a48947 */ /* 0x000fea0003800000 */
[----:B------:R-:W-:-:S04]  /*1d30*/  FFMA R8, R0, 1.84467440737095516160e+19, RZ ;  /* 0x5f80000000087823 */ /* 0x000fc800000000ff */
[----:B---3--:R-:W2:Y:S02]  /*1d40*/  MUFU.RCP R3, R8 ;  /* 0x0000000800037308 */ /* 0x008ea40000001000 */
[----:B--2---:R-:W-:-:S04]  /*1d50*/  FFMA R0, R8, R3, -1 ;  /* 0xbf80000008007423 */ /* 0x004fc80000000003 */
[----:B------:R-:W-:-:S04]  /*1d60*/  FADD.FTZ R0, -R0, -RZ ;  /* 0x800000ff00007221 */ /* 0x000fc80000010100 */
[----:B------:R-:W-:-:S04]  /*1d70*/  FFMA R0, R3, R0, R3 ;  /* 0x0000000003007223 */ /* 0x000fc80000000003 */
[----:B------:R-:W-:Y:S01]  /*1d80*/  FFMA R3, R0, 1.84467440737095516160e+19, RZ ;  /* 0x5f80000000037823 */ /* 0x000fe200000000ff */
[----:B------:R-:W-:Y:S06]  /*1d90*/  BRA `(.L_x_21) ;  /* 0x0000000000887947 */ /* 0x000fec0003800000 */
.L_x_20:
[----:B------:R-:W-:-:S04]  /*1da0*/  IADD3 R14, PT, PT, R12, -0xfd, RZ ;  /* 0xffffff030c0e7810 */ /* 0x000fc80007ffe0ff */
[----:B------:R-:W-:-:S13]  /*1db0*/  ISETP.GT.U32.AND P0, PT, R14, 0x1, PT ;  /* 0x000000010e00780c */ /* 0x000fda0003f04070 */
[----:B------:R-:W-:Y:S05]  /*1dc0*/  @P0 BRA `(.L_x_22) ;  /* 0x0000000000780947 */ /* 0x000fea0003800000 */
[----:B------:R-:W-:Y:S01]  /*1dd0*/  LOP3.LUT R3, R0, 0x7fffff, RZ, 0xc0, !PT ;  /* 0x007fffff00037812 */ /* 0x000fe200078ec0ff */
[----:B------:R-:W-:-:S03]  /*1de0*/  IMAD.MOV.U32 R11, RZ, RZ, 0x3 ;  /* 0x00000003ff0b7424 */ /* 0x000fc600078e00ff */
[----:B------:R-:W-:Y:S02]  /*1df0*/  LOP3.LUT R3, R3, 0x3f800000, RZ, 0xfc, !PT ;  /* 0x3f80000003037812 */ /* 0x000fe400078efcff */
[----:B------:R-:W-:Y:S02]  /*1e00*/  SHF.L.U32 R11, R11, R14, RZ ;  /* 0x0000000e0b0b7219 */ /* 0x000fe400000006ff */
[----:B------:R-:W0:Y:S02]  /*1e10*/  MUFU.RCP R8, R3 ;  /* 0x0000000300087308 */ /* 0x000e240000001000 */
[----:B0-----:R-:W-:-:S04]  /*1e20*/  FFMA R9, R3, R8, -1 ;  /* 0xbf80000003097423 */ /* 0x001fc80000000008 */
[----:B------:R-:W-:-:S04]  /*1e30*/  FADD.FTZ R9, -R9, -RZ ;  /* 0x800000ff09097221 */ /* 0x000fc80000010100 */
[CCC-:B------:R-:W-:Y:S01]  /*1e40*/  FFMA.RM R10, R8.reuse, R9.reuse, R8.reuse ;  /* 0x00000009080a7223 */ /* 0x1c0fe20000004008 */
[----:B------:R-:W-:-:S04]  /*1e50*/  FFMA.RP R9, R8, R9, R8 ;  /* 0x0000000908097223 */ /* 0x000fc80000008008 */
[C---:B------:R-:W-:Y:S02]  /*1e60*/  LOP3.LUT R8, R10.reuse, 0x7fffff, RZ, 0xc0, !PT ;  /* 0x007fffff0a087812 */ /* 0x040fe400078ec0ff */
[----:B------:R-:W-:Y:S02]  /*1e70*/  FSETP.NEU.FTZ.AND P0, PT, R10, R9, PT ;  /* 0x000000090a00720b */ /* 0x000fe40003f1d000 */
[----:B------:R-:W-:Y:S02]  /*1e80*/  LOP3.LUT R8, R8, 0x800000, RZ, 0xfc, !PT ;  /* 0x0080000008087812 */ /* 0x000fe400078efcff */
[----:B------:R-:W-:Y:S02]  /*1e90*/  SEL R9, RZ, 0xffffffff, !P0 ;  /* 0xffffffffff097807 */ /* 0x000fe40004000000 */
[----:B------:R-:W-:-:S03]  /*1ea0*/  LOP3.LUT R11, R11, R8, RZ, 0xc0, !PT ;  /* 0x000000080b0b7212 */ /* 0x000fc600078ec0ff */
[----:B------:R-:W-:Y:S01]  /*1eb0*/  IMAD.MOV R9, RZ, RZ, -R9 ;  /* 0x000000ffff097224 */ /* 0x000fe200078e0a09 */
[----:B------:R-:W-:-:S04]  /*1ec0*/  SHF.R.U32.HI R11, RZ, R14, R11 ;  /* 0x0000000eff0b7219 */ /* 0x000fc8000001160b */
[----:B------:R-:W-:Y:S02]  /*1ed0*/  LOP3.LUT P1, RZ, R9, R14, R8, 0xf8, !PT ;  /* 0x0000000e09ff7212 */ /* 0x000fe4000782f808 */
[C---:B------:R-:W-:Y:S02]  /*1ee0*/  LOP3.LUT P0, RZ, R11.reuse, 0x1, RZ, 0xc0, !PT ;  /* 0x000000010bff7812 */ /* 0x040fe4000780c0ff */
[----:B------:R-:W-:-:S04]  /*1ef0*/  LOP3.LUT P2, RZ, R11, 0x2, RZ, 0xc0, !PT ;  /* 0x000000020bff7812 */ /* 0x000fc8000784c0ff */
[----:B------:R-:W-:Y:S02]  /*1f00*/  PLOP3.LUT P0, PT, P0, P1, P2, 0xe0, 0x0 ;  /* 0x000000000000781c */ /* 0x000fe40000703c20 */
[----:B------:R-:W-:Y:S02]  /*1f10*/  LOP3.LUT P1, RZ, R0, 0x7fffff, RZ, 0xc0, !PT ;  /* 0x007fffff00ff7812 */ /* 0x000fe4000782c0ff */
[----:B------:R-:W-:-:S05]  /*1f20*/  SEL R3, RZ, 0x1, !P0 ;  /* 0x00000001ff037807 */ /* 0x000fca0004000000 */
[----:B------:R-:W-:-:S05]  /*1f30*/  IMAD.MOV R3, RZ, RZ, -R3 ;  /* 0x000000ffff037224 */ /* 0x000fca00078e0a03 */
[----:B------:R-:W-:Y:S02]  /*1f40*/  ISETP.GE.AND P0, PT, R3, RZ, PT ;  /* 0x000000ff0300720c */ /* 0x000fe40003f06270 */
[----:B------:R-:W-:-:S04]  /*1f50*/  IADD3 R3, PT, PT, R12, -0xfc, RZ ;  /* 0xffffff040c037810 */ /* 0x000fc80007ffe0ff */
[----:B------:R-:W-:-:S07]  /*1f60*/  SHF.R.U32.HI R3, RZ, R3, R8 ;  /* 0x00000003ff037219 */ /* 0x000fce0000011608 */
[----:B------:R-:W-:-:S04]  /*1f70*/  @!P0 VIADD R3, R3, 0x1 ;  /* 0x0000000103038836 */ /* 0x000fc80000000000 */
[----:B------:R-:W-:-:S05]  /*1f80*/  @!P1 IMAD.SHL.U32 R3, R3, 0x2, RZ ;  /* 0x0000000203039824 */ /* 0x000fca00078e00ff */
[----:B------:R-:W-:Y:S01]  /*1f90*/  LOP3.LUT R3, R3, 0x80000000, R0, 0xf8, !PT ;  /* 0x8000000003037812 */ /* 0x000fe200078ef800 */
[----:B------:R-:W-:Y:S06]  /*1fa0*/  BRA `(.L_x_21) ;  /* 0x0000000000047947 */ /* 0x000fec0003800000 */
.L_x_22:
[----:B------:R0:W1:Y:S02]  /*1fb0*/  MUFU.RCP R3, R0 ;  /* 0x0000000000037308 */ /* 0x0000640000001000 */
.L_x_21:
[----:B------:R-:W-:Y:S02]  /*1fc0*/  HFMA2 R9, -RZ, RZ, 0, 0 ;  /* 0x00000000ff097431 */ /* 0x000fe400000001ff */
[----:B------:R-:W-:-:S04]  /*1fd0*/  IMAD.MOV.U32 R8, RZ, RZ, R4 ;  /* 0x000000ffff087224 */ /* 0x000fc800078e0004 */
[----:B0123--:R-:W-:Y:S05]  /*1fe0*/  RET.REL.NODEC R8 `(_Z26quantum_feature_map_kernelIfN4cuda3std3__47complexIfEEEvPT0_PKT_iii) ;  /* 0xffffffe008047950 */ /* 0x00ffea0003c3ffff */
        .weak           $__internal_1_$__cuda_sm20_sqrt_rn_f32_slowpath
        .type           $__internal_1_$__cuda_sm20_sqrt_rn_f32_slowpath,@function
        .size           $__internal_1_$__cuda_sm20_sqrt_rn_f32_slowpath,(.L_x_65 - $__internal_1_$__cuda_sm20_sqrt_rn_f32_slowpath)
$__internal_1_$__cuda_sm20_sqrt_rn_f32_slowpath:
[----:B------:R-:W-:-:S13]  /*1ff0*/  LOP3.LUT P0, RZ, R0, 0x7fffffff, RZ, 0xc0, !PT ;  /* 0x7fffffff00ff7812 */ /* 0x000fda000780c0ff */
[----:B------:R-:W-:Y:S01]  /*2000*/  @!P0 IMAD.MOV.U32 R4, RZ, RZ, R0 ;  /* 0x000000ffff048224 */ /* 0x000fe200078e0000 */
[----:B------:R-:W-:Y:S06]  /*2010*/  @!P0 BRA `(.L_x_23) ;  /* 0x0000000000448947 */ /* 0x000fec0003800000 */
[----:B------:R-:W-:-:S13]  /*2020*/  FSETP.GEU.FTZ.AND P0, PT, R0, RZ, PT ;  /* 0x000000ff0000720b */ /* 0x000fda0003f1e000 */
[----:B------:R-:W-:Y:S01]  /*2030*/  @!P0 IMAD.MOV.U32 R4, RZ, RZ, 0x7fffffff ;  /* 0x7fffffffff048424 */ /* 0x000fe200078e00ff */
[----:B------:R-:W-:Y:S06]  /*2040*/  @!P0 BRA `(.L_x_23) ;  /* 0x0000000000388947 */ /* 0x000fec0003800000 */
[----:B------:R-:W-:-:S13]  /*2050*/  FSETP.GTU.FTZ.AND P0, PT, |R0|, +INF , PT ;  /* 0x7f8000000000780b */ /* 0x000fda0003f1c200 */
[----:B------:R-:W-:Y:S01]  /*2060*/  @P0 FADD.FTZ R4, R0, 1 ;  /* 0x3f80000000040421 */ /* 0x000fe20000010000 */
[----:B------:R-:W-:Y:S06]  /*2070*/  @P0 BRA `(.L_x_23) ;  /* 0x00000000002c0947 */ /* 0x000fec0003800000 */
[----:B------:R-:W-:-:S13]  /*2080*/  FSETP.NEU.FTZ.AND P0, PT, |R0|, +INF , PT ;  /* 0x7f8000000000780b */ /* 0x000fda0003f1d200 */
[----:B------:R-:W-:Y:S01]  /*2090*/  @!P0 IMAD.MOV.U32 R4, RZ, RZ, R0 ;  /* 0x000000ffff048224 */ /* 0x000fe200078e0000 */
[----:B------:R-:W-:Y:S06]  /*20a0*/  @!P0 BRA `(.L_x_23) ;  /* 0x0000000000208947 */ /* 0x000fec0003800000 */
[----:B------:R-:W-:-:S04]  /*20b0*/  FFMA R0, R0, 1.84467440737095516160e+19, RZ ;  /* 0x5f80000000007823 */ /* 0x000fc800000000ff */
[----:B------:R-:W0:Y:S02]  /*20c0*/  MUFU.RSQ R5, R0 ;  /* 0x0000000000057308 */ /* 0x000e240000001400 */
[----:B0-----:R-:W-:Y:S01]  /*20d0*/  FMUL.FTZ R7, R0, R5 ;  /* 0x0000000500077220 */ /* 0x001fe20000410000 */
[----:B------:R-:W-:-:S03]  /*20e0*/  FMUL.FTZ R5, R5, 0.5 ;  /* 0x3f00000005057820 */ /* 0x000fc60000410000 */
[----:B------:R-:W-:-:S04]  /*20f0*/  FADD.FTZ R4, -R7, -RZ ;  /* 0x800000ff07047221 */ /* 0x000fc80000010100 */
[----:B------:R-:W-:-:S04]  /*2100*/  FFMA R4, R7, R4, R0 ;  /* 0x0000000407047223 */ /* 0x000fc80000000000 */
[----:B------:R-:W-:-:S04]  /*2110*/  FFMA R4, R4, R5, R7 ;  /* 0x0000000504047223 */ /* 0x000fc80000000007 */
[----:B------:R-:W-:-:S07]  /*2120*/  FMUL.FTZ R4, R4, 2.3283064365386962891e-10 ;  /* 0x2f80000004047820 */ /* 0x000fce0000410000 */
.L_x_23:
[----:B------:R-:W-:Y:S01]  /*2130*/  MOV R0, R4 ;  /* 0x0000000400007202 */ /* 0x000fe20000000f00 */
[----:B------:R-:W-:Y:S02]  /*2140*/  IMAD.MOV.U32 R4, RZ, RZ, R6 ;  /* 0x000000ffff047224 */ /* 0x000fe400078e0006 */
[----:B------:R-:W-:-:S04]  /*2150*/  IMAD.MOV.U32 R5, RZ, RZ, 0x0 ;  /* 0x00000000ff057424 */ /* 0x000fc800078e00ff */
[----:B------:R-:W-:Y:S05]  /*2160*/  RET.REL.NODEC R4 `(_Z26quantum_feature_map_kernelIfN4cuda3std3__47complexIfEEEvPT0_PKT_iii) ;  /* 0xffffffdc04a47950 */ /* 0x000fea0003c3ffff */
.L_x_24:
[----:B------:R-:W-:-:S00]  /*2170*/  BRA `(.L_x_24) ;  /* 0xfffffffc00fc7947 */ /* 0x000fc0000383ffff */
[----:B------:R-:W-:-:S00]  /*2180*/  NOP ;  /* 0x0000000000007918 */ /* 0x000fc00000000000 */
[----:B------:R-:W-:-:S00]  /*2190*/  NOP ;  /* 0x0000000000007918 */ /* 0x000fc00000000000 */
[----:B------:R-:W-:-:S00]  /*21a0*/  NOP ;  /* 0x0000000000007918 */ /* 0x000fc00000000000 */
[----:B------:R-:W-:-:S00]  /*21b0*/  NOP ;  /* 0x0000000000007918 */ /* 0x000fc00000000000 */
[----:B------:R-:W-:-:S00]  /*21c0*/  NOP ;  /* 0x0000000000007918 */ /* 0x000fc00000000000 */
[----:B------:R-:W-:-:S00]  /*21d0*/  NOP ;  /* 0x0000000000007918 */ /* 0x000fc00000000000 */
[----:B------:R-:W-:-:S00]  /*21e0*/  NOP ;  /* 0x0000000000007918 */ /* 0x000fc00000000000 */
[----:B------:R-:W-:-:S00]  /*21f0*/  NOP ;  /* 0x0000000000007918 */ /* 0x000fc00000000000 */
.L_x_65:


//--------------------- .text._Z24expectation_value_kernelIfN4cuda3std3__47complexIfEEEvPT_PKT0_PKS5_ii --------------------------
	.section	.text._Z24expectation_value_kernelIfN4cuda3std3__47complexIfEEEvPT_PKT0_PKS5_ii,"ax",@progbits
	.align	128
        .global         _Z24expectation_value_kernelIfN4cuda3std3__47complexIfEEEvPT_PKT0_PKS5_ii
        .type           _Z24expectation_value_kernelIfN4cuda3std3__47complexIfEEEvPT_PKT0_PKS5_ii,@function
        .size           _Z24expectation_value_kernelIfN4cuda3std3__47complexIfEEEvPT_PKT0_PKS5_ii,(.L_x_67 - _Z24expectation_value_kernelIfN4cuda3std3__47complexIfEEEvPT_PKT0_PKS5_ii)
        .other          _Z24expectation_value_kernelIfN4cuda3std3__47complexIfEEEvPT_PKT0_PKS5_ii,@"STO_CUDA_ENTRY STV_DEFAULT"
_Z24expectation_value_kernelIfN4cuda3std3__47complexIfEEEvPT_PKT0_PKS5_ii:
.text._Z24expectation_value_kernelIfN4cuda3std3__47complexIfEEEvPT_PKT0_PKS5_ii:
[----:B------:R-:W-:Y:S01]  /*0000*/  LDC R1, c[0x0][0x37c] ;  /* 0x0000df00ff017b82 */ /* 0x000fe20000000800 */
[----:B------:R-:W0:Y:S01]  /*0010*/  S2R R0, SR_TID.X ;  /* 0x0000000000007919 */ /* 0x000e220000002100 */
[----:B------:R-:W1:Y:S01]  /*0020*/  LDCU UR8, c[0x0][0x398] ;  /* 0x00007300ff0877ac */ /* 0x000e620008000800 */
[----:B------:R-:W-:Y:S01]  /*0030*/  IMAD.MOV.U32 R3, RZ, RZ, 0x1 ;  /* 0x00000001ff037424 */ /* 0x000fe200078e00ff */
[----:B------:R-:W-:Y:S01]  /*0040*/  BSSY.RECONVERGENT B0, `(.L_x_25) ;  /* 0x00000f3000007945 */ /* 0x000fe20003800200 */
[----:B------:R-:W2:Y:S01]  /*0050*/  S2R R2, SR_CTAID.X ;  /* 0x0000000000027919 */ /* 0x000ea20000002500 */
[----:B------:R-:W3:Y:S01]  /*0060*/  LDCU.64 UR6, c[0x0][0x358] ;  /* 0x00006b00ff0677ac */ /* 0x000ee20008000a00 */
[----:B------:R-:W-:Y:S01]  /*0070*/  IMAD.MOV.U32 R4, RZ, RZ, RZ ;  /* 0x000000ffff047224 */ /* 0x000fe200078e00ff */
[----:B-1----:R-:W-:-:S04]  /*0080*/  SHF.L.U32 R3, R3, UR8, RZ ;  /* 0x0000000803037c19 */ /* 0x002fc800080006ff */
[----:B0-----:R-:W-:-:S13]  /*0090*/  ISETP.GE.AND P0, PT, R0, R3, PT ;  /* 0x000000030000720c */ /* 0x001fda0003f06270 */
[----:B--23--:R-:W-:Y:S05]  /*00a0*/  @P0 BRA `(.L_x_26) ;  /* 0x0000000c00b00947 */ /* 0x00cfea0003800000 */
[----:B------:R-:W0:Y:S01]  /*00b0*/  LDC R5, c[0x0][0x360] ;  /* 0x0000d800ff057b82 */ /* 0x000e220000000800 */
[----:B------:R-:W-:Y:S02]  /*00c0*/  UISETP.NE.AND UP0, UPT, UR8, 0x1f, UPT ;  /* 0x0000001f0800788c */ /* 0x000fe4000bf05270 */
[----:B------:R-:W-:-:S07]  /*00d0*/  SHF.L.U32 R6, R2, UR8, RZ ;  /* 0x0000000802067c19 */ /* 0x000fce00080006ff */
[----:B------:R-:W-:Y:S05]  /*00e0*/  BRA.U UP0, `(.L_x_27) ;  /* 0x0000000100b47547 */ /* 0x000fea000b800000 */
[----:B------:R-:W1:Y:S01]  /*00f0*/  LDC.64 R8, c[0x0][0x388] ;  /* 0x0000e200ff087b82 */ /* 0x000e620000000a00 */
[----:B------:R-:W-:Y:S02]  /*0100*/  HFMA2 R4, -RZ, RZ, 0, 0 ;  /* 0x00000000ff047431 */ /* 0x000fe400000001ff */
[----:B------:R-:W-:-:S07]  /*0110*/  IMAD.MOV.U32 R12, RZ, RZ, R0 ;  /* 0x000000ffff0c7224 */ /* 0x000fce00078e0000 */
.L_x_34:
[----:B------:R-:W-:-:S04]  /*0120*/  IMAD.IADD R11, R6, 0x1, R12 ;  /* 0x00000001060b7824 */ /* 0x000fc800078e020c */
[----:B-1----:R-:W-:-:S06]  /*0130*/  IMAD.WIDE R10, R11, 0x8, R8 ;  /* 0x000000080b0a7825 */ /* 0x002fcc00078e0208 */
[----:B------:R-:W2:Y:S01]  /*0140*/  LDG.E.64 R10, desc[UR6][R10.64] ;  /* 0x000000060a0a7981 */ /* 0x000ea2000c1e1b00 */
[----:B0-----:R-:W-:Y:S01]  /*0150*/  IADD3 R12, PT, PT, R5, R12, RZ ;  /* 0x0000000c050c7210 */ /* 0x001fe20007ffe0ff */
[----:B------:R-:W-:Y:S03]  /*0160*/  BSSY.RECONVERGENT B1, `(.L_x_28) ;  /* 0x0000022000017945 */ /* 0x000fe60003800200 */
[----:B------:R-:W-:Y:S01]  /*0170*/  ISETP.GE.AND P1, PT, R12, R3, PT ;  /* 0x000000030c00720c */ /* 0x000fe20003f26270 */
[----:B--2---:R-:W-:Y:S01]  /*0180*/  FMUL R7, RZ, -R11 ;  /* 0x8000000bff077220 */ /* 0x004fe20000400000 */
[----:B------:R-:W-:-:S03]  /*0190*/  FADD R11, -R11, -RZ ;  /* 0x800000ff0b0b7221 */ /* 0x000fc60000000100 */
[-CC-:B------:R-:W-:Y:S01]  /*01a0*/  FFMA R13, RZ, R10.reuse, R7.reuse ;  /* 0x0000000aff0d7223 */ /* 0x180fe20000000007 */
[----:B------:R-:W-:-:S04]  /*01b0*/  FFMA R15, RZ, R10, -R7 ;  /* 0x0000000aff0f7223 */ /* 0x000fc80000000807 */
[----:B------:R-:W-:-:S04]  /*01c0*/  FSETP.NAN.AND P0, PT, |R13|, |R13|, PT ;  /* 0x4000000d0d00720b */ /* 0x000fc80003f08200 */
[----:B------:R-:W-:-:S13]  /*01d0*/  FSETP.NUM.OR P0, PT, |R15|, |R15|, !P0 ;  /* 0x4000000f0f00720b */ /* 0x000fda0004707600 */
[----:B------:R-:W-:Y:S05]  /*01e0*/  @P0 BRA `(.L_x_29) ;  /* 0x0000000000640947 */ /* 0x000fea0003800000 */
[----:B------:R-:W-:Y:S01]  /*01f0*/  FSETP.NEU.AND P0, PT, |R10|, +INF , PT ;  /* 0x7f8000000a00780b */ /* 0x000fe20003f0d200 */
[----:B------:R-:W-:Y:S01]  /*0200*/  BSSY.RECONVERGENT B2, `(.L_x_30) ;  /* 0x000000b000027945 */ /* 0x000fe20003800200 */
[----:B------:R-:W-:-:S11]  /*0210*/  IMAD.MOV.U32 R13, RZ, RZ, 0x3f800000 ;  /* 0x3f800000ff0d7424 */ /* 0x000fd600078e00ff */
[----:B------:R-:W-:Y:S05]  /*0220*/  @!P0 BRA `(.L_x_31) ;  /* 0x0000000000108947 */ /* 0x000fea0003800000 */
[----:B------:R-:W-:Y:S02]  /*0230*/  FSETP.NEU.AND P2, PT, |R11|, +INF , PT ;  /* 0x7f8000000b00780b */ /* 0x000fe40003f4d200 */
[----:B------:R-:W-:-:S11]  /*0240*/  PLOP3.LUT P0, PT, PT, PT, PT, 0x80, 0x8 ;  /* 0x000000000008781c */ /* 0x000fd60003f0f070 */
[----:B------:R-:W-:Y:S05]  /*0250*/  @P2 BRA `(.L_x_32) ;  /* 0x0000000000142947 */ /* 0x000fea0003800000 */
[----:B------:R-:W-:-:S07]  /*0260*/  IMAD.MOV.U32 R13, RZ, RZ, RZ ;  /* 0x000000ffff0d7224 */ /* 0x000fce00078e00ff */
.L_x_31:
[----:B------:R-:W-:Y:S02]  /*0270*/  FSET.BF.EQ.AND R14, |R11|, +INF , PT ;  /* 0x7f8000000b0e780a */ /* 0x000fe40003802200 */
[----:B------:R-:W-:Y:S02]  /*0280*/  PLOP3.LUT P0, PT, PT, PT, PT, 0x8, 0x80 ;  /* 0x000000000080781c */ /* 0x000fe40003f0e170 */
[----:B------:R-:W-:Y:S02]  /*0290*/  LOP3.LUT R10, R13, 0x80000000, R10, 0xb8, !PT ;  /* 0x800000000d0a7812 */ /* 0x000fe400078eb80a */
[----:B------:R-:W-:-:S09]  /*02a0*/  LOP3.LUT R11, R14, 0x80000000, R11, 0xb8, !PT ;  /* 0x800000000e0b7812 */ /* 0x000fd200078eb80b */
.L_x_32:
[----:B------:R-:W-:Y:S05]  /*02b0*/  BSYNC.RECONVERGENT B2 ;  /* 0x0000000000027941 */ /* 0x000fea0003800200 */
.L_x_30:
[----:B------:R-:W-:Y:S05]  /*02c0*/  @!P0 BRA `(.L_x_33) ;  /* 0x0000000000208947 */ /* 0x000fea0003800000 */
[----:B------:R-:W-:-:S13]  /*02d0*/  FSETP.NEU.AND P0, PT, |R7|, +INF , PT ;  /* 0x7f8000000700780b */ /* 0x000fda0003f0d200 */
[----:B------:R-:W-:Y:S05]  /*02e0*/  @P0 BRA `(.L_x_29) ;  /* 0x0000000000240947 */ /* 0x000fea0003800000 */
[C---:B------:R-:W-:Y:S02]  /*02f0*/  FSETP.NAN.AND P0, PT, |R10|.reuse, |R10|, PT ;  /* 0x4000000a0a00720b */ /* 0x040fe40003f08200 */
[C---:B------:R-:W-:Y:S02]  /*0300*/  FSETP.NAN.AND P2, PT, |R11|.reuse, |R11|, PT ;  /* 0x4000000b0b00720b */ /* 0x040fe40003f48200 */
[----:B------:R-:W-:Y:S02]  /*0310*/  LOP3.LUT R7, RZ, 0x80000000, R10, 0xb8, !PT ;  /* 0x80000000ff077812 */ /* 0x000fe400078eb80a */
[----:B------:R-:W-:Y:S02]  /*0320*/  LOP3.LUT R14, RZ, 0x80000000, R11, 0xb8, !PT ;  /* 0x80000000ff0e7812 */ /* 0x000fe400078eb80b */
[----:B------:R-:W-:Y:S02]  /*0330*/  FSEL R10, R10, R7, !P0 ;  /* 0x000000070a0a7208 */ /* 0x000fe40004000000 */
[----:B------:R-:W-:-:S07]  /*0340*/  FSEL R11, R11, R14, !P2 ;  /* 0x0000000e0b0b7208 */ /* 0x000fce0005000000 */
.L_x_33:
[----:B------:R-:W-:-:S04]  /*0350*/  FMUL R7, RZ, R11 ;  /* 0x0000000bff077220 */ /* 0x000fc80000400000 */
[----:B------:R-:W-:-:S04]  /*0360*/  FFMA R7, RZ, R10, -R7 ;  /* 0x0000000aff077223 */ /* 0x000fc80000000807 */
[----:B------:R-:W-:-:S07]  /*0370*/  FMUL R15, R7, +INF ;  /* 0x7f800000070f7820 */ /* 0x000fce0000400000 */
.L_x_29:
[----:B------:R-:W-:Y:S05]  /*0380*/  BSYNC.RECONVERGENT B1 ;  /* 0x0000000000017941 */ /* 0x000fea0003800200 */
.L_x_28:
[----:B------:R-:W-:Y:S01]  /*0390*/  FADD R4, R15, R4 ;  /* 0x000000040f047221 */ /* 0x000fe20000000000 */
[----:B------:R-:W-:Y:S06]  /*03a0*/  @!P1 BRA `(.L_x_34) ;  /* 0xfffffffc005c9947 */ /* 0x000fec000383ffff */
[----:B------:R-:W-:Y:S05]  /*03b0*/  BRA `(.L_x_26) ;  /* 0x0000000800ec7947 */ /* 0x000fea0003800000 */
.L_x_27:
[----:B------:R-:W-:Y:S01]  /*03c0*/  LOP3.LUT R7, R3, 0xfffffff8, RZ, 0xc0, !PT ;  /* 0xfffffff803077812 */ /* 0x000fe200078ec0ff */
[----:B------:R-:W-:Y:S02]  /*03d0*/  HFMA2 R4, -RZ, RZ, 0, 0 ;  /* 0x00000000ff047431 */ /* 0x000fe400000001ff */
[----:B------:R-:W-:Y:S02]  /*03e0*/  IMAD.MOV.U32 R8, RZ, RZ, R0 ;  /* 0x000000ffff087224 */ /* 0x000fe400078e0000 */
[----:B------:R-:W-:-:S07]  /*03f0*/  IMAD.MOV R9, RZ, RZ, -R7 ;  /* 0x000000ffff097224 */ /* 0x000fce00078e0a07 */
.L_x_47:
[----:B------:R-:W1:Y:S01]  /*0400*/  LDC.64 R24, c[0x0][0x388] ;  /* 0x0000e200ff187b82 */ /* 0x000e620000000a00 */
[----:B------:R-:W-:-:S07]  /*0410*/  IADD3 R13, PT, PT, R6, R8, RZ ;  /* 0x00000008060d7210 */ /* 0x000fce0007ffe0ff */
[----:B------:R-:W2:Y:S01]  /*0420*/  LDC R11, c[0x0][0x398] ;  /* 0x0000e600ff0b7b82 */ /* 0x000ea20000000800 */
[----:B-1----:R-:W-:-:S06]  /*0430*/  IMAD.WIDE R12, R13, 0x8, R24 ;  /* 0x000000080d0c7825 */ /* 0x002fcc00078e0218 */
[----:B------:R-:W5:Y:S01]  /*0440*/  LDG.E.64 R12, desc[UR6][R12.64] ;  /* 0x000000060c0c7981 */ /* 0x000f62000c1e1b00 */
[----:B------:R-:W-:Y:S01]  /*0450*/  IMAD.MOV.U32 R21, RZ, RZ, RZ ;  /* 0x000000ffff157224 */ /* 0x000fe200078e00ff */
[----:B--2---:R-:W-:Y:S02]  /*0460*/  ISETP.GE.U32.AND P0, PT, R11, 0x3, PT ;  /* 0x000000030b00780c */ /* 0x004fe40003f06070 */
[----:B------:R-:W-:Y:S02]  /*0470*/  CS2R R22, SRZ ;  /* 0x0000000000167805 */ /* 0x000fe4000001ff00 */
[----:B------:R-:W-:Y:S01]  /*0480*/  SHF.L.U32 R10, R8, R11, RZ ;  /* 0x0000000b080a7219 */ /* 0x000fe200000006ff */
[----:B0-----:R-:W-:-:S05]  /*0490*/  IMAD.IADD R8, R5, 0x1, R8 ;  /* 0x0000000105087824 */ /* 0x001fca00078e0208 */
[----:B------:R-:W-:-:S03]  /*04a0*/  ISETP.GE.AND P1, PT, R8, R3, PT ;  /* 0x000000030800720c */ /* 0x000fc60003f26270 */
[----:B------:R-:W-:Y:S10]  /*04b0*/  @!P0 BRA `(.L_x_35) ;  /* 0x0000000000b48947 */ /* 0x000ff40003800000 */
[----:B------:R-:W-:Y:S01]  /*04c0*/  MOV R21, RZ ;  /* 0x000000ff00157202 */ /* 0x000fe20000000f00 */
[----:B------:R-:W-:Y:S01]  /*04d0*/  IMAD.MOV.U32 R20, RZ, RZ, R6 ;  /* 0x000000ffff147224 */ /* 0x000fe200078e0006 */
[----:B------:R-:W-:Y:S01]  /*04e0*/  MOV R18, R9 ;  /* 0x0000000900127202 */ /* 0x000fe20000000f00 */
[----:B------:R-:W-:-:S07]  /*04f0*/  IMAD.MOV.U32 R19, RZ, RZ, R10 ;  /* 0x000000ffff137224 */ /* 0x000fce00078e000a */
.L_x_36:
[----:B------:R-:W0:Y:S01]  /*0500*/  LDC.64 R28, c[0x0][0x390] ;  /* 0x0000e400ff1c7b82 */ /* 0x000e220000000a00 */
[----:B------:R-:W-:-:S05]  /*0510*/  IMAD.WIDE R26, R20, 0x8, R24 ;  /* 0x00000008141a7825 */ /* 0x000fca00078e0218 */
[----:B------:R-:W2:Y:S04]  /*0520*/  LDG.E.64 R14, desc[UR6][R26.64] ;  /* 0x000000061a0e7981 */ /* 0x000ea8000c1e1b00 */
[----:B------:R-:W3:Y:S01]  /*0530*/  LDG.E.64 R16, desc[UR6][R26.64+0x8] ;  /* 0x000008061a107981 */ /* 0x000ee2000c1e1b00 */
[----:B0-----:R-:W-:-:S05]  /*0540*/  IMAD.WIDE R28, R19, 0x4, R28 ;  /* 0x00000004131c7825 */ /* 0x001fca00078e021c */
[----:B------:R-:W2:Y:S04]  /*0550*/  LDG.E R30, desc[UR6][R28.64] ;  /* 0x000000061c1e7981 */ /* 0x000ea8000c1e1900 */
[----:B------:R-:W3:Y:S01]  /*0560*/  LDG.E R23, desc[UR6][R28.64+0x4] ;  /* 0x000004061c177981 */ /* 0x000ee2000c1e1900 */
[C---:B--2---:R-:W-:Y:S01]  /*0570*/  FFMA R14, R30.reuse, R14, R21 ;  /* 0x0000000e1e0e7223 */ /* 0x044fe20000000015 */
[----:B------:R-:W-:Y:S02]  /*0580*/  FFMA R30, R30, R15, R22 ;  /* 0x0000000f1e1e7223 */ /* 0x000fe40000000016 */
[----:B------:R-:W2:Y:S01]  /*0590*/  LDG.E R22, desc[UR6][R28.64+0x8] ;  /* 0x000008061c167981 */ /* 0x000ea2000c1e1900 */
[----:B---3--:R-:W-:-:S03]  /*05a0*/  FFMA R21, R23, R16, R14 ;  /* 0x0000001017157223 */ /* 0x008fc6000000000e */
[----:B------:R-:W2:Y:S01]  /*05b0*/  LDG.E.64 R14, desc[UR6][R26.64+0x10] ;  /* 0x000010061a0e7981 */ /* 0x000ea2000c1e1b00 */
[----:B------:R-:W-:-:S03]  /*05c0*/  FFMA R23, R23, R17, R30 ;  /* 0x0000001117177223 */ /* 0x000fc6000000001e */
[----:B------:R-:W3:Y:S01]  /*05d0*/  LDG.E.64 R16, desc[UR6][R26.64+0x18] ;  /* 0x000018061a107981 */ /* 0x000ee2000c1e1b00 */
[----:B--2---:R-:W-:-:S03]  /*05e0*/  FFMA R14, R22, R14, R21 ;  /* 0x0000000e160e7223 */ /* 0x004fc60000000015 */
[----:B------:R-:W3:Y:S01]  /*05f0*/  LDG.E R21, desc[UR6][R28.64+0xc] ;  /* 0x00000c061c157981 */ /* 0x000ee2000c1e1900 */
[----:B------:R-:W-:-:S03]  /*0600*/  FFMA R23, R22, R15, R23 ;  /* 0x0000000f16177223 */ /* 0x000fc60000000017 */
[----:B------:R-:W2:Y:S01]  /*0610*/  LDG.E R22, desc[UR6][R28.64+0x10] ;  /* 0x000010061c167981 */ /* 0x000ea2000c1e1900 */
[----:B---3--:R-:W-:-:S03]  /*0620*/  FFMA R31, R21, R16, R14 ;  /* 0x00000010151f7223 */ /* 0x008fc6000000000e */
[----:B------:R-:W2:Y:S01]  /*0630*/  LDG.E.64 R14, desc[UR6][R26.64+0x20] ;  /* 0x000020061a0e7981 */ /* 0x000ea2000c1e1b00 */
[----:B------:R-:W-:-:S03]  /*0640*/  FFMA R30, R21, R17, R23 ;  /* 0x00000011151e7223 */ /* 0x000fc60000000017 */
[----:B------:R-:W3:Y:S04]  /*0650*/  LDG.E.64 R16, desc[UR6][R26.64+0x28] ;  /* 0x000028061a107981 */ /* 0x000ee8000c1e1b00 */
[----:B------:R-:W4:Y:S01]  /*0660*/  LDG.E R23, desc[UR6][R28.64+0x1c] ;  /* 0x00001c061c177981 */ /* 0x000f22000c1e1900 */
[----:B--2---:R-:W-:-:S03]  /*0670*/  FFMA R21, R22, R14, R31 ;  /* 0x0000000e16157223 */ /* 0x004fc6000000001f */
[----:B------:R-:W3:Y:S01]  /*0680*/  LDG.E R14, desc[UR6][R28.64+0x14] ;  /* 0x000014061c0e7981 */ /* 0x000ee2000c1e1900 */
[----:B------:R-:W-:-:S03]  /*0690*/  FFMA R22, R22, R15, R30 ;  /* 0x0000000f16167223 */ /* 0x000fc6000000001e */
[----:B------:R-:W2:Y:S01]  /*06a0*/  LDG.E R30, desc[UR6][R28.64+0x18] ;  /* 0x000018061c1e7981 */ /* 0x000ea2000c1e1900 */
[----:B------:R-:W-:-:S05]  /*06b0*/  VIADD R18, R18, 0x8 ;  /* 0x0000000812127836 */ /* 0x000fca0000000000 */
[----:B------:R-:W-:Y:S01]  /*06c0*/  ISETP.NE.AND P0, PT, R18, RZ, PT ;  /* 0x000000ff1200720c */ /* 0x000fe20003f05270 */
[C---:B---3--:R-:W-:Y:S01]  /*06d0*/  FFMA R21, R14.reuse, R16, R21 ;  /* 0x000000100e157223 */ /* 0x048fe20000000015 */
[----:B------:R-:W-:Y:S02]  /*06e0*/  FFMA R22, R14, R17, R22 ;  /* 0x000000110e167223 */ /* 0x000fe40000000016 */
[----:B------:R-:W2:Y:S04]  /*06f0*/  LDG.E.64 R14, desc[UR6][R26.64+0x30] ;  /* 0x000030061a0e7981 */ /* 0x000ea8000c1e1b00 */
[----:B------:R-:W4:Y:S01]  /*0700*/  LDG.E.64 R16, desc[UR6][R26.64+0x38] ;  /* 0x000038061a107981 */ /* 0x000f22000c1e1b00 */
[----:B------:R-:W-:Y:S01]  /*0710*/  VIADD R20, R20, 0x8 ;  /* 0x0000000814147836 */ /* 0x000fe20000000000 */
[----:B------:R-:W-:Y:S01]  /*0720*/  IADD3 R19, PT, PT, R19, 0x8, RZ ;  /* 0x0000000813137810 */ /* 0x000fe20007ffe0ff */
[C---:B--2---:R-:W-:Y:S01]  /*0730*/  FFMA R14, R30.reuse, R14, R21 ;  /* 0x0000000e1e0e7223 */ /* 0x044fe20000000015 */
[----:B------:R-:W-:-:S03]  /*0740*/  FFMA R22, R30, R15, R22 ;  /* 0x0000000f1e167223 */ /* 0x000fc60000000016 */
[C---:B----4-:R-:W-:Y:S01]  /*0750*/  FFMA R21, R23.reuse, R16, R14 ;  /* 0x0000001017157223 */ /* 0x050fe2000000000e */
[----:B------:R-:W-:Y:S01]  /*0760*/  FFMA R22, R23, R17, R22 ;  /* 0x0000001117167223 */ /* 0x000fe20000000016 */
[----:B------:R-:W-:Y:S06]  /*0770*/  @P0 BRA `(.L_x_36) ;  /* 0xfffffffc00600947 */ /* 0x000fec000383ffff */
[----:B------:R-:W-:-:S07]  /*0780*/  IMAD.MOV.U32 R23, RZ, RZ, R7 ;  /* 0x000000ffff177224 */ /* 0x000fce00078e0007 */
.L_x_35:
[----:B------:R-:W-:-:S13]  /*0790*/  ISETP.GT.U32.AND P0, PT, R11, 0x2, PT ;  /* 0x000000020b00780c */ /* 0x000fda0003f04070 */
[----:B------:R-:W-:Y:S05]  /*07a0*/  @P0 BRA `(.L_x_37) ;  /* 0x0000000000d80947 */ /* 0x000fea0003800000 */
[----:B------:R-:W-:Y:S02]  /*07b0*/  LOP3.LUT R14, R3, 0x7, RZ, 0xc0, !PT ;  /* 0x00000007030e7812 */ /* 0x000fe400078ec0ff */
[----:B------:R-:W-:-:S03]  /*07c0*/  ISETP.NE.AND P2, PT, R11, 0x2, PT ;  /* 0x000000020b00780c */ /* 0x000fc60003f45270 */
[----:B------:R-:W-:-:S05]  /*07d0*/  VIADD R14, R14, 0xffffffff ;  /* 0xffffffff0e0e7836 */ /* 0x000fca0000000000 */
[----:B------:R-:W-:-:S13]  /*07e0*/  ISETP.GE.U32.AND P0, PT, R14, 0x3, PT ;  /* 0x000000030e00780c */ /* 0x000fda0003f06070 */
[----:B------:R-:W-:Y:S05]  /*07f0*/  @!P0 BRA `(.L_x_38) ;  /* 0x0000000000588947 */ /* 0x000fea0003800000 */
[----:B------:R-:W0:Y:S01]  /*0800*/  LDC.64 R28, c[0x0][0x390] ;  /* 0x0000e400ff1c7b82 */ /* 0x000e220000000a00 */
[----:B------:R-:W-:Y:S01]  /*0810*/  IADD3 R15, PT, PT, R10, R23, RZ ;  /* 0x000000170a0f7210 */ /* 0x000fe20007ffe0ff */
[----:B------:R-:W-:-:S04]  /*0820*/  IMAD.IADD R27, R6, 0x1, R23 ;  /* 0x00000001061b7824 */ /* 0x000fc800078e0217 */
[----:B------:R-:W-:-:S05]  /*0830*/  IMAD.WIDE R26, R27, 0x8, R24 ;  /* 0x000000081b1a7825 */ /* 0x000fca00078e0218 */
[----:B------:R-:W2:Y:S01]  /*0840*/  LDG.E.64 R16, desc[UR6][R26.64] ;  /* 0x000000061a107981 */ /* 0x000ea2000c1e1b00 */
[----:B0-----:R-:W-:-:S03]  /*0850*/  IMAD.WIDE R28, R15, 0x4, R28 ;  /* 0x000000040f1c7825 */ /* 0x001fc600078e021c */
[----:B------:R-:W3:Y:S04]  /*0860*/  LDG.E.64 R14, desc[UR6][R26.64+0x8] ;  /* 0x000008061a0e7981 */ /* 0x000ee8000c1e1b00 */
[----:B------:R-:W2:Y:S04]  /*0870*/  LDG.E R18, desc[UR6][R28.64] ;  /* 0x000000061c127981 */ /* 0x000ea8000c1e1900 */
[----:B------:R-:W3:Y:S04]  /*0880*/  LDG.E R20, desc[UR6][R28.64+0x4] ;  /* 0x000004061c147981 */ /* 0x000ee8000c1e1900 */
[----:B------:R-:W4:Y:S01]  /*0890*/  LDG.E R30, desc[UR6][R28.64+0xc] ;  /* 0x00000c061c1e7981 */ /* 0x000f22000c1e1900 */
[C---:B--2---:R-:W-:Y:S01]  /*08a0*/  FFMA R19, R18.reuse, R16, R21 ;  /* 0x0000001012137223 */ /* 0x044fe20000000015 */
[----:B------:R-:W-:-:S02]  /*08b0*/  FFMA R22, R18, R17, R22 ;  /* 0x0000001112167223 */ /* 0x000fc40000000016 */
[----:B------:R-:W2:Y:S04]  /*08c0*/  LDG.E R21, desc[UR6][R28.64+0x8] ;  /* 0x000008061c157981 */ /* 0x000ea8000c1e1900 */
[----:B------:R-:W2:Y:S01]  /*08d0*/  LDG.E.64 R16, desc[UR6][R26.64+0x10] ;  /* 0x000010061a107981 */ /* 0x000ea2000c1e1b00 */
[----:B---3--:R-:W-:-:S03]  /*08e0*/  FFMA R14, R20, R14, R19 ;  /* 0x0000000e140e7223 */ /* 0x008fc60000000013 */
[----:B------:R-:W4:Y:S01]  /*08f0*/  LDG.E.64 R18, desc[UR6][R26.64+0x18] ;  /* 0x000018061a127981 */ /* 0x000f22000c1e1b00 */
[----:B------:R-:W-:Y:S01]  /*0900*/  FFMA R22, R20, R15, R22 ;  /* 0x0000000f14167223 */ /* 0x000fe20000000016 */
[----:B------:R-:W-:Y:S02]  /*0910*/  VIADD R23, R23, 0x4 ;  /* 0x0000000417177836 */ /* 0x000fe40000000000 */
[C---:B--2---:R-:W-:Y:S01]  /*0920*/  FFMA R15, R21.reuse, R16, R14 ;  /* 0x00000010150f7223 */ /* 0x044fe2000000000e */
[----:B------:R-:W-:-:S03]  /*0930*/  FFMA R22, R21, R17, R22 ;  /* 0x0000001115167223 */ /* 0x000fc60000000016 */
[C---:B----4-:R-:W-:Y:S01]  /*0940*/  FFMA R21, R30.reuse, R18, R15 ;  /* 0x000000121e157223 */ /* 0x050fe2000000000f */
[----:B------:R-:W-:-:S07]  /*0950*/  FFMA R22, R30, R19, R22 ;  /* 0x000000131e167223 */ /* 0x000fce0000000016 */
.L_x_38:
[----:B------:R-:W-:Y:S05]  /*0960*/  @!P2 BRA `(.L_x_37) ;  /* 0x000000000068a947 */ /* 0x000fea0003800000 */
[----:B------:R-:W-:Y:S02]  /*0970*/  LOP3.LUT R14, R3, 0x3, RZ, 0xc0, !PT ;  /* 0x00000003030e7812 */ /* 0x000fe400078ec0ff */
[----:B------:R-:W-:Y:S02]  /*0980*/  ISETP.NE.AND P2, PT, R11, RZ, PT ;  /* 0x000000ff0b00720c */ /* 0x000fe40003f45270 */
[----:B------:R-:W-:-:S11]  /*0990*/  ISETP.NE.AND P0, PT, R14, 0x1, PT ;  /* 0x000000010e00780c */ /* 0x000fd60003f05270 */
[----:B------:R-:W0:Y:S02]  /*09a0*/  @!P2 LDC.64 R14, c[0x0][0x390] ;  /* 0x0000e400ff0eab82 */ /* 0x000e240000000a00 */
[----:B------:R-:W-:Y:S01]  /*09b0*/  @P0 IADD3 R11, PT, PT, R10, R23, RZ ;  /* 0x000000170a0b0210 */ /* 0x000fe20007ffe0ff */
[C---:B------:R-:W-:Y:S02]  /*09c0*/  @P0 IMAD.IADD R19, R6.reuse, 0x1, R23 ;  /* 0x0000000106130824 */ /* 0x040fe400078e0217 */
[----:B------:R-:W-:Y:S02]  /*09d0*/  @P0 VIADD R23, R23, 0x2 ;  /* 0x0000000217170836 */ /* 0x000fe40000000000 */
[----:B------:R-:W-:Y:S01]  /*09e0*/  @P0 IMAD.WIDE R18, R19, 0x8, R24 ;  /* 0x0000000813120825 */ /* 0x000fe200078e0218 */
[----:B------:R-:W1:Y:S02]  /*09f0*/  @P0 LDC.64 R26, c[0x0][0x390] ;  /* 0x0000e400ff1a0b82 */ /* 0x000e640000000a00 */
[----:B------:R-:W-:Y:S01]  /*0a00*/  @!P2 IADD3 R17, PT, PT, R6, R23, RZ ;  /* 0x000000170611a210 */ /* 0x000fe20007ffe0ff */
[----:B------:R-:W-:-:S04]  /*0a10*/  @!P2 IMAD.IADD R23, R10, 0x1, R23 ;  /* 0x000000010a17a824 */ /* 0x000fc800078e0217 */
[----:B------:R-:W-:-:S06]  /*0a20*/  @!P2 IMAD.WIDE R16, R17, 0x8, R24 ;  /* 0x000000081110a825 */ /* 0x000fcc00078e0218 */
[----:B------:R-:W2:Y:S01]  /*0a30*/  @!P2 LDG.E.64 R16, desc[UR6][R16.64] ;  /* 0x000000061010a981 */ /* 0x000ea2000c1e1b00 */
[----:B0-----:R-:W-:-:S03]  /*0a40*/  @!P2 IMAD.WIDE R24, R23, 0x4, R14 ;  /* 0x000000041718a825 */ /* 0x001fc600078e020e */
[----:B------:R-:W3:Y:S04]  /*0a50*/  @P0 LDG.E.64 R14, desc[UR6][R18.64+0x8] ;  /* 0x00000806120e0981 */ /* 0x000ee8000c1e1b00 */
[----:B------:R-:W2:Y:S01]  /*0a60*/  @!P2 LDG.E R24, desc[UR6][R24.64] ;  /* 0x000000061818a981 */ /* 0x000ea2000c1e1900 */
[----:B-1----:R-:W-:-:S03]  /*0a70*/  @P0 IMAD.WIDE R26, R11, 0x4, R26 ;  /* 0x000000040b1a0825 */ /* 0x002fc600078e021a */
[----:B------:R-:W4:Y:S04]  /*0a80*/  @P0 LDG.E.64 R10, desc[UR6][R18.64] ;  /* 0x00000006120a0981 */ /* 0x000f28000c1e1b00 */
[----:B------:R-:W4:Y:S04]  /*0a90*/  @P0 LDG.E R20, desc[UR6][R26.64] ;  /* 0x000000061a140981 */ /* 0x000f28000c1e1900 */
[----:B------:R-:W3:Y:S01]  /*0aa0*/  @P0 LDG.E R23, desc[UR6][R26.64+0x4] ;  /* 0x000004061a170981 */ /* 0x000ee2000c1e1900 */
[C---:B----4-:R-:W-:Y:S01]  /*0ab0*/  @P0 FFMA R10, R20.reuse, R10, R21 ;  /* 0x0000000a140a0223 */ /* 0x050fe20000000015 */
[----:B------:R-:W-:-:S03]  /*0ac0*/  @P0 FFMA R20, R20, R11, R22 ;  /* 0x0000000b14140223 */ /* 0x000fc60000000016 */
[C---:B---3--:R-:W-:Y:S01]  /*0ad0*/  @P0 FFMA R21, R23.reuse, R14, R10 ;  /* 0x0000000e17150223 */ /* 0x048fe2000000000a */
[----:B------:R-:W-:-:S03]  /*0ae0*/  @P0 FFMA R22, R23, R15, R20 ;  /* 0x0000000f17160223 */ /* 0x000fc60000000014 */
[C---:B--2---:R-:W-:Y:S01]  /*0af0*/  @!P2 FFMA R21, R24.reuse, R16, R21 ;  /* 0x000000101815a223 */ /* 0x044fe20000000015 */
[----:B------:R-:W-:-:S07]  /*0b00*/  @!P2 FFMA R22, R24, R17, R22 ;  /* 0x000000111816a223 */ /* 0x000fce0000000016 */
.L_x_37:
[CC--:B-----5:R-:W-:Y:S01]  /*0b10*/  FMUL R18, R12.reuse, R22.reuse ;  /* 0x000000160c127220 */ /* 0x0e0fe20000400000 */
[CC--:B------:R-:W-:Y:S01]  /*0b20*/  FMUL R23, R13.reuse, -R21.reuse ;  /* 0x800000150d177220 */ /* 0x0c0fe20000400000 */
[C---:B------:R-:W-:Y:S01]  /*0b30*/  FMUL R19, R13.reuse, -R22 ;  /* 0x800000160d137220 */ /* 0x040fe20000400000 */
[----:B------:R-:W-:Y:S01]  /*0b40*/  FMUL R16, R12, R21 ;  /* 0x000000150c107220 */ /* 0x000fe20000400000 */
[----:B------:R-:W-:Y:S01]  /*0b50*/  BSSY.RECONVERGENT B1, `(.L_x_39) ;  /* 0x000003f000017945 */ /* 0x000fe20003800200 */
[----:B------:R-:W-:Y:S01]  /*0b60*/  FADD R10, R18, R23 ;  /* 0x00000017120a7221 */ /* 0x000fe20000000000 */
[----:B------:R-:W-:Y:S01]  /*0b70*/  FADD R11, -R13, -RZ ;  /* 0x800000ff0d0b7221 */ /* 0x000fe20000000100 */
[----:B------:R-:W-:-:S03]  /*0b80*/  FADD R15, R16, -R19 ;  /* 0x80000013100f7221 */ /* 0x000fc60000000000 */
        /* <DEDUP_REMOVED lines=10> */
[----:B------:R-:W-:-:S07]  /*0c30*/  HFMA2 R13, -RZ, RZ, 0, 0 ;  /* 0x00000000ff0d7431 */ /* 0x000fce00000001ff */
.L_x_42:
[----:B------:R-:W-:Y:S02]  /*0c40*/  FSETP.NAN.AND P2, PT, |R21|, |R21|, PT ;  /* 0x400000151500720b */ /* 0x000fe40003f48200 */
[----:B------:R-:W-:Y:S02]  /*0c50*/  FSETP.NAN.AND P3, PT, |R22|, |R22|, PT ;  /* 0x400000161600720b */ /* 0x000fe40003f68200 */
[----:B------:R-:W-:Y:S02]  /*0c60*/  FSET.BF.EQ.AND R10, |R11|, +INF , PT ;  /* 0x7f8000000b0a780a */ /* 0x000fe40003802200 */
[----:B------:R-:W-:Y:S02]  /*0c70*/  LOP3.LUT R14, RZ, 0x80000000, R21, 0xb8, !PT ;  /* 0x80000000ff0e7812 */ /* 0x000fe400078eb815 */
[----:B------:R-:W-:Y:S02]  /*0c80*/  LOP3.LUT R17, RZ, 0x80000000, R22, 0xb8, !PT ;  /* 0x80000000ff117812 */ /* 0x000fe400078eb816 */
[----:B------:R-:W-:-:S02]  /*0c90*/  PLOP3.LUT P0, PT, PT, PT, PT, 0x8, 0x80 ;  /* 0x000000000080781c */ /* 0x000fc40003f0e170 */
[----:B------:R-:W-:Y:S02]  /*0ca0*/  LOP3.LUT R11, R10, 0x80000000, R11, 0xb8, !PT ;  /* 0x800000000a0b7812 */ /* 0x000fe400078eb80b */
[----:B------:R-:W-:Y:S02]  /*0cb0*/  FSEL R21, R21, R14, !P2 ;  /* 0x0000000e15157208 */ /* 0x000fe40005000000 */
[----:B------:R-:W-:Y:S02]  /*0cc0*/  FSEL R22, R22, R17, !P3 ;  /* 0x0000001116167208 */ /* 0x000fe40005800000 */
[----:B------:R-:W-:-:S07]  /*0cd0*/  LOP3.LUT R12, R13, 0x80000000, R12, 0xb8, !PT ;  /* 0x800000000d0c7812 */ /* 0x000fce00078eb80c */
.L_x_43:
[----:B------:R-:W-:Y:S05]  /*0ce0*/  BSYNC.RECONVERGENT B2 ;  /* 0x0000000000027941 */ /* 0x000fea0003800200 */
.L_x_41:
[----:B------:R-:W-:Y:S01]  /*0cf0*/  FSETP.NEU.AND P2, PT, |R21|, +INF , PT ;  /* 0x7f8000001500780b */ /* 0x000fe20003f4d200 */
[----:B------:R-:W-:-:S12]  /*0d00*/  IMAD.MOV.U32 R10, RZ, RZ, 0x3f800000 ;  /* 0x3f800000ff0a7424 */ /* 0x000fd800078e00ff */
[----:B------:R-:W-:Y:S05]  /*0d10*/  @!P2 BRA `(.L_x_44) ;  /* 0x00000000000ca947 */ /* 0x000fea0003800000 */
[----:B------:R-:W-:-:S13]  /*0d20*/  FSETP.NEU.AND P2, PT, |R22|, +INF , PT ;  /* 0x7f8000001600780b */ /* 0x000fda0003f4d200 */
[----:B------:R-:W-:Y:S05]  /*0d30*/  @P2 BRA `(.L_x_45) ;  /* 0x00000000002c2947 */ /* 0x000fea0003800000 */
[----:B------:R-:W-:-:S07]  /*0d40*/  MOV R10, RZ ;  /* 0x000000ff000a7202 */ /* 0x000fce0000000f00 */
.L_x_44:
[----:B------:R-:W-:Y:S02]  /*0d50*/  FSETP.NAN.AND P0, PT, |R12|, |R12|, PT ;  /* 0x4000000c0c00720b */ /* 0x000fe40003f08200 */
[----:B------:R-:W-:Y:S02]  /*0d60*/  FSETP.NAN.AND P2, PT, |R11|, |R11|, PT ;  /* 0x4000000b0b00720b */ /* 0x000fe40003f48200 */
[----:B------:R-:W-:Y:S02]  /*0d70*/  FSET.BF.EQ.AND R13, |R22|, +INF , PT ;  /* 0x7f800000160d780a */ /* 0x000fe40003802200 */
[----:B------:R-:W-:Y:S02]  /*0d80*/  LOP3.LUT R14, RZ, 0x80000000, R11, 0xb8, !PT ;  /* 0x80000000ff0e7812 */ /* 0x000fe400078eb80b */
[----:B------:R-:W-:Y:S02]  /*0d90*/  LOP3.LUT R15, RZ, 0x80000000, R12, 0xb8, !PT ;  /* 0x80000000ff0f7812 */ /* 0x000fe400078eb80c */
[----:B------:R-:W-:-:S02]  /*0da0*/  LOP3.LUT R21, R10, 0x80000000, R21, 0xb8, !PT ;  /* 0x800000000a157812 */ /* 0x000fc400078eb815 */
[----:B------:R-:W-:Y:S02]  /*0db0*/  LOP3.LUT R22, R13, 0x80000000, R22, 0xb8, !PT ;  /* 0x800000000d167812 */ /* 0x000fe400078eb816 */
[----:B------:R-:W-:Y:S02]  /*0dc0*/  FSEL R11, R11, R14, !P2 ;  /* 0x0000000e0b0b7208 */ /* 0x000fe40005000000 */
[----:B------:R-:W-:Y:S01]  /*0dd0*/  FSEL R12, R12, R15, !P0 ;  /* 0x0000000f0c0c7208 */ /* 0x000fe20004000000 */
[----:B------:R-:W-:Y:S06]  /*0de0*/  BRA `(.L_x_46) ;  /* 0x0000000000487947 */ /* 0x000fec0003800000 */
.L_x_45:
[----:B------:R-:W-:Y:S05]  /*0df0*/  @!P0 BRA `(.L_x_46) ;  /* 0x0000000000448947 */ /* 0x000fea0003800000 */
[----:B------:R-:W-:Y:S02]  /*0e00*/  FSETP.NEU.AND P0, PT, |R19|, +INF , PT ;  /* 0x7f8000001300780b */ /* 0x000fe40003f0d200 */
[----:B------:R-:W-:Y:S02]  /*0e10*/  FSETP.NEU.AND P2, PT, |R23|, +INF , PT ;  /* 0x7f8000001700780b */ /* 0x000fe40003f4d200 */
[----:B------:R-:W-:-:S04]  /*0e20*/  FSETP.NEU.AND P0, PT, |R16|, +INF , P0 ;  /* 0x7f8000001000780b */ /* 0x000fc8000070d200 */
[----:B------:R-:W-:-:S13]  /*0e30*/  FSETP.NEU.AND P0, PT, |R18|, +INF , P0 ;  /* 0x7f8000001200780b */ /* 0x000fda000070d200 */
[----:B------:R-:W-:Y:S05]  /*0e40*/  @P0 BRA P2, `(.L_x_40) ;  /* 0x00000000003c0947 */ /* 0x000fea0001000000 */
[----:B------:R-:W-:Y:S02]  /*0e50*/  FSETP.NAN.AND P0, PT, |R12|, |R12|, PT ;  /* 0x4000000c0c00720b */ /* 0x000fe40003f08200 */
[----:B------:R-:W-:Y:S02]  /*0e60*/  FSETP.NAN.AND P2, PT, |R11|, |R11|, PT ;  /* 0x4000000b0b00720b */ /* 0x000fe40003f48200 */
[----:B------:R-:W-:Y:S02]  /*0e70*/  FSETP.NAN.AND P3, PT, |R21|, |R21|, PT ;  /* 0x400000151500720b */ /* 0x000fe40003f68200 */
[----:B------:R-:W-:Y:S02]  /*0e80*/  FSETP.NAN.AND P4, PT, |R22|, |R22|, PT ;  /* 0x400000161600720b */ /* 0x000fe40003f88200 */
[----:B------:R-:W-:Y:S02]  /*0e90*/  LOP3.LUT R10, RZ, 0x80000000, R11, 0xb8, !PT ;  /* 0x80000000ff0a7812 */ /* 0x000fe400078eb80b */
[----:B------:R-:W-:-:S02]  /*0ea0*/  LOP3.LUT R14, RZ, 0x80000000, R21, 0xb8, !PT ;  /* 0x80000000ff0e7812 */ /* 0x000fc400078eb815 */
[----:B------:R-:W-:Y:S02]  /*0eb0*/  LOP3.LUT R15, RZ, 0x80000000, R22, 0xb8, !PT ;  /* 0x80000000ff0f7812 */ /* 0x000fe400078eb816 */
[----:B------:R-:W-:Y:S02]  /*0ec0*/  LOP3.LUT R13, RZ, 0x80000000, R12, 0xb8, !PT ;  /* 0x80000000ff0d7812 */ /* 0x000fe400078eb80c */
[----:B------:R-:W-:Y:S02]  /*0ed0*/  FSEL R11, R11, R10, !P2 ;  /* 0x0000000a0b0b7208 */ /* 0x000fe40005000000 */
[----:B------:R-:W-:Y:S02]  /*0ee0*/  FSEL R21, R21, R14, !P3 ;  /* 0x0000000e15157208 */ /* 0x000fe40005800000 */
[----:B------:R-:W-:Y:S02]  /*0ef0*/  FSEL R22, R22, R15, !P4 ;  /* 0x0000000f16167208 */ /* 0x000fe40006000000 */
[----:B------:R-:W-:-:S07]  /*0f00*/  FSEL R12, R12, R13, !P0 ;  /* 0x0000000d0c0c7208 */ /* 0x000fce0004000000 */
.L_x_46:
[----:B------:R-:W-:-:S04]  /*0f10*/  FMUL R22, R11, R22 ;  /* 0x000000160b167220 */ /* 0x000fc80000400000 */
[----:B------:R-:W-:-:S04]  /*0f20*/  FFMA R22, R21, R12, -R22 ;  /* 0x0000000c15167223 */ /* 0x000fc80000000816 */
[----:B------:R-:W-:-:S07]  /*0f30*/  FMUL R15, R22, +INF ;  /* 0x7f800000160f7820 */ /* 0x000fce0000400000 */
.L_x_40:
[----:B------:R-:W-:Y:S05]  /*0f40*/  BSYNC.RECONVERGENT B1 ;  /* 0x0000000000017941 */ /* 0x000fea0003800200 */
.L_x_39:
[----:B------:R-:W-:Y:S01]  /*0f50*/  FADD R4, R15, R4 ;  /* 0x000000040f047221 */ /* 0x000fe20000000000 */
[----:B------:R-:W-:Y:S06]  /*0f60*/  @!P1 BRA `(.L_x_47) ;  /* 0xfffffff400249947 */ /* 0x000fec000383ffff */
.L_x_26:
[----:B------:R-:W-:Y:S05]  /*0f70*/  BSYNC.RECONVERGENT B0 ;  /* 0x0000000000007941 */ /* 0x000fea0003800200 */
.L_x_25:
[----:B------:R-:W0:Y:S01]  /*0f80*/  S2UR UR5, SR_CgaCtaId ;  /* 0x00000000000579c3 */ /* 0x000e220000008800 */
[----:B------:R-:W-:Y:S01]  /*0f90*/  UMOV UR4, 0x400 ;  /* 0x0000040000047882 */ /* 0x000fe20000000000 */
[----:B------:R-:W-:Y:S01]  /*0fa0*/  ISETP.GT.U32.AND P0, PT, R0, 0x1f, PT ;  /* 0x0000001f0000780c */ /* 0x000fe20003f04070 */
[----:B0-----:R-:W-:-:S06]  /*0fb0*/  ULEA UR4, UR5, UR4, 0x18 ;  /* 0x0000000405047291 */ /* 0x001fcc000f8ec0ff */
[----:B------:R-:W-:-:S05]  /*0fc0*/  LEA R3, R0, UR4, 0x2 ;  /* 0x0000000400037c11 */ /* 0x000fca000f8e10ff */
[----:B------:R0:W-:Y:S01]  /*0fd0*/  STS [R3], R4 ;  /* 0x0000000403007388 */ /* 0x0001e20000000800 */
[----:B------:R-:W-:Y:S06]  /*0fe0*/  BAR.SYNC.DEFER_BLOCKING 0x0 ;  /* 0x0000000000007b1d */ /* 0x000fec0000010000 */
[----:B------:R-:W-:Y:S05]  /*0ff0*/  @P0 EXIT ;  /* 0x000000000000094d */ /* 0x000fea0003800000 */
[----:B0-----:R-:W0:Y:S01]  /*1000*/  LDS R4, [R3] ;  /* 0x0000000003047984 */ /* 0x001e220000000800 */
[----:B------:R-:W-:-:S03]  /*1010*/  ISETP.NE.AND P0, PT, R0, RZ, PT ;  /* 0x000000ff0000720c */ /* 0x000fc60003f05270 */
[----:B0-----:R-:W0:Y:S02]  /*1020*/  SHFL.DOWN PT, R5, R4, 0x10, 0x1f ;  /* 0x0a001f0004057f89 */ /* 0x001e2400000e0000 */
[----:B0-----:R-:W-:-:S05]  /*1030*/  FADD R5, R4, R5 ;  /* 0x0000000504057221 */ /* 0x001fca0000000000 */
[----:B------:R-:W0:Y:S02]  /*1040*/  SHFL.DOWN PT, R6, R5, 0x8, 0x1f ;  /* 0x09001f0005067f89 */ /* 0x000e2400000e0000 */
[----:B0-----:R-:W-:-:S05]  /*1050*/  FADD R6, R5, R6 ;  /* 0x0000000605067221 */ /* 0x001fca0000000000 */
[----:B------:R-:W0:Y:S02]  /*1060*/  SHFL.DOWN PT, R7, R6, 0x4, 0x1f ;  /* 0x08801f0006077f89 */ /* 0x000e2400000e0000 */
[----:B0-----:R-:W-:-:S05]  /*1070*/  FADD R7, R6, R7 ;  /* 0x0000000706077221 */ /* 0x001fca0000000000 */
[----:B------:R-:W0:Y:S02]  /*1080*/  SHFL.DOWN PT, R8, R7, 0x2, 0x1f ;  /* 0x08401f0007087f89 */ /* 0x000e2400000e0000 */
[----:B0-----:R-:W-:-:S05]  /*1090*/  FADD R8, R7, R8 ;  /* 0x0000000807087221 */ /* 0x001fca0000000000 */
[----:B------:R-:W0:Y:S02]  /*10a0*/  SHFL.DOWN PT, R9, R8, 0x1, 0x1f ;  /* 0x08201f0008097f89 */ /* 0x000e2400000e0000 */
[----:B0-----:R-:W-:-:S05]  /*10b0*/  FADD R0, R8, R9 ;  /* 0x0000000908007221 */ /* 0x001fca0000000000 */
[----:B------:R0:W-:Y:S01]  /*10c0*/  STS [R3], R0 ;  /* 0x0000000003007388 */ /* 0x0001e20000000800 */
[----:B------:R-:W-:Y:S05]  /*10d0*/  @P0 EXIT ;  /* 0x000000000000094d */ /* 0x000fea0003800000 */
[----:B------:R-:W1:Y:S01]  /*10e0*/  LDS R7, [UR4] ;  /* 0x00000004ff077984 */ /* 0x000e620008000800 */
[----:B------:R-:W0:Y:S02]  /*10f0*/  LDC.64 R4, c[0x0][0x380] ;  /* 0x0000e000ff047b82 */ /* 0x000e240000000a00 */
[----:B0-----:R-:W-:-:S05]  /*1100*/  IMAD.WIDE.U32 R2, R2, 0x4, R4 ;  /* 0x0000000402027825 */ /* 0x001fca00078e0004 */
[----:B-1----:R-:W-:Y:S01]  /*1110*/  STG.E desc[UR6][R2.64], R7 ;  /* 0x0000000702007986 */ /* 0x002fe2000c101906 */
[----:B------:R-:W-:Y:S05]  /*1120*/  EXIT ;  /* 0x000000000000794d */ /* 0x000fea0003800000 */
.L_x_48:
        /* <DEDUP_REMOVED lines=13> */
.L_x_67:


//--------------------- .text._Z22normalize_state_kernelIfN4cuda3std3__47complexIfEEEvPT0_ii --------------------------
	.section	.text._Z22normalize_state_kernelIfN4cuda3std3__47complexIfEEEvPT0_ii,"ax",@progbits
	.align	128
        .global         _Z22normalize_state_kernelIfN4cuda3std3__47complexIfEEEvPT0_ii
        .type           _Z22normalize_state_kernelIfN4cuda3std3__47complexIfEEEvPT0_ii,@function
        .size           _Z22normalize_state_kernelIfN4cuda3std3__47complexIfEEEvPT0_ii,(.L_x_68 - _Z22normalize_state_kernelIfN4cuda3std3__47complexIfEEEvPT0_ii)
        .other          _Z22normalize_state_kernelIfN4cuda3std3__47complexIfEEEvPT0_ii,@"STO_CUDA_ENTRY STV_DEFAULT"
_Z22normalize_state_kernelIfN4cuda3std3__47complexIfEEEvPT0_ii:
.text._Z22normalize_state_kernelIfN4cuda3std3__47complexIfEEEvPT0_ii:
[----:B------:R-:W-:Y:S01]  /*0000*/  LDC R1, c[0x0][0x37c] ;  /* 0x0000df00ff017b82 */ /* 0x000fe20000000800 */
[----:B------:R-:W0:Y:S07]  /*0010*/  S2R R0, SR_TID.X ;  /* 0x0000000000007919 */ /* 0x000e2e0000002100 */
[----:B------:R-:W0:Y:S01]  /*0020*/  LDC R3, c[0x0][0x388] ;  /* 0x0000e200ff037b82 */ /* 0x000e220000000800 */
[----:B------:R-:W1:Y:S01]  /*0030*/  LDCU.64 UR6, c[0x0][0x358] ;  /* 0x00006b00ff0677ac */ /* 0x000e620008000a00 */
[----:B------:R-:W-:Y:S01]  /*0040*/  BSSY.RECONVERGENT B0, `(.L_x_49) ;  /* 0x0000016000007945 */ /* 0x000fe20003800200 */
[----:B------:R-:W-:-:S05]  /*0050*/  HFMA2 R2, -RZ, RZ, 0, 0 ;  /* 0x00000000ff027431 */ /* 0x000fca00000001ff */
[----:B------:R-:W2:Y:S01]  /*0060*/  S2UR UR8, SR_CTAID.X ;  /* 0x00000000000879c3 */ /* 0x000ea20000002500 */
[----:B0-----:R-:W-:-:S13]  /*0070*/  ISETP.GE.AND P0, PT, R0, R3, PT ;  /* 0x000000030000720c */ /* 0x001fda0003f06270 */
[----:B-12---:R-:W-:Y:S05]  /*0080*/  @P0 BRA `(.L_x_50) ;  /* 0x0000000000440947 */ /* 0x006fea0003800000 */
[----:B------:R-:W0:Y:S01]  /*0090*/  LDC R11, c[0x0][0x360] ;  /* 0x0000d800ff0b7b82 */ /* 0x000e220000000800 */
[----:B------:R-:W-:Y:S02]  /*00a0*/  MOV R2, RZ ;  /* 0x000000ff00027202 */ /* 0x000fe40000000f00 */
[----:B------:R-:W-:-:S05]  /*00b0*/  MOV R8, R0 ;  /* 0x0000000000087202 */ /* 0x000fca0000000f00 */
[----:B------:R-:W1:Y:S02]  /*00c0*/  LDC.64 R6, c[0x0][0x380] ;  /* 0x0000e000ff067b82 */ /* 0x000e640000000a00 */
.L_x_51:
[----:B------:R-:W-:-:S04]  /*00d0*/  IMAD R5, R3, UR8, R8 ;  /* 0x0000000803057c24 */ /* 0x000fc8000f8e0208 */
[----:B-1----:R-:W-:-:S06]  /*00e0*/  IMAD.WIDE R4, R5, 0x8, R6 ;  /* 0x0000000805047825 */ /* 0x002fcc00078e0206 */
[----:B------:R-:W2:Y:S01]  /*00f0*/  LDG.E.64 R4, desc[UR6][R4.64] ;  /* 0x0000000604047981 */ /* 0x000ea2000c1e1b00 */
[----:B0-----:R-:W-:Y:S02]  /*0100*/  IMAD.IADD R8, R11, 0x1, R8 ;  /* 0x000000010b087824 */ /* 0x001fe400078e0208 */
[C---:B--2---:R-:W-:Y:S01]  /*0110*/  FMUL R9, R5.reuse, R5 ;  /* 0x0000000505097220 */ /* 0x044fe20000400000 */
[----:B------:R-:W-:Y:S02]  /*0120*/  FSETP.NEU.AND P1, PT, |R5|, +INF , PT ;  /* 0x7f8000000500780b */ /* 0x000fe40003f2d200 */
[C---:B------:R-:W-:Y:S01]  /*0130*/  FSETP.NEU.AND P0, PT, |R4|.reuse, +INF , PT ;  /* 0x7f8000000400780b */ /* 0x040fe20003f0d200 */
[----:B------:R-:W-:-:S05]  /*0140*/  FFMA R9, R4, R4, R9 ;  /* 0x0000000404097223 */ /* 0x000fca0000000009 */
[----:B------:R-:W-:Y:S02]  /*0150*/  FSEL R9, R9, +INF , P1 ;  /* 0x7f80000009097808 */ /* 0x000fe40000800000 */
[----:B------:R-:W-:Y:S02]  /*0160*/  ISETP.GE.AND P1, PT, R8, R3, PT ;  /* 0x000000030800720c */ /* 0x000fe40003f26270 */
[----:B------:R-:W-:-:S05]  /*0170*/  FSEL R9, R9, +INF , P0 ;  /* 0x7f80000009097808 */ /* 0x000fca0000000000 */
[----:B------:R-:W-:-:S06]  /*0180*/  FADD R2, R9, R2 ;  /* 0x0000000209027221 */ /* 0x000fcc0000000000 */
[----:B------:R-:W-:Y:S05]  /*0190*/  @!P1 BRA `(.L_x_51) ;  /* 0xfffffffc00cc9947 */ /* 0x000fea000383ffff */
.L_x_50:
[----:B------:R-:W-:Y:S05]  /*01a0*/  BSYNC.RECONVERGENT B0 ;  /* 0x0000000000007941 */ /* 0x000fea0003800200 */
.L_x_49:
[----:B------:R-:W0:Y:S01]  /*01b0*/  S2UR UR5, SR_CgaCtaId ;  /* 0x00000000000579c3 */ /* 0x000e220000008800 */
[----:B------:R-:W-:Y:S01]  /*01c0*/  UMOV UR4, 0x400 ;  /* 0x0000040000047882 */ /* 0x000fe20000000000 */
[----:B------:R-:W-:Y:S01]  /*01d0*/  ISETP.GT.U32.AND P0, PT, R0, 0x1f, PT ;  /* 0x0000001f0000780c */ /* 0x000fe20003f04070 */
[----:B0-----:R-:W-:-:S06]  /*01e0*/  ULEA UR4, UR5, UR4, 0x18 ;  /* 0x0000000405047291 */ /* 0x001fcc000f8ec0ff */
[----:B------:R-:W-:-:S05]  /*01f0*/  LEA R8, R0, UR4, 0x2 ;  /* 0x0000000400087c11 */ /* 0x000fca000f8e10ff */
[----:B------:R0:W-:Y:S01]  /*0200*/  STS [R8], R2 ;  /* 0x0000000208007388 */ /* 0x0001e20000000800 */
[----:B------:R-:W-:Y:S06]  /*0210*/  BAR.SYNC.DEFER_BLOCKING 0x0 ;  /* 0x0000000000007b1d */ /* 0x000fec0000010000 */
[----:B------:R-:W-:Y:S05]  /*0220*/  @P0 BRA `(.L_x_52) ;  /* 0x0000000000380947 */ /* 0x000fea0003800000 */
[----:B0-----:R0:W1:Y:S01]  /*0230*/  LDS R2, [R8] ;  /* 0x0000000008027984 */ /* 0x0010620000000800 */
[----:B------:R-:W-:-:S03]  /*0240*/  UMOV UR5, 0xffffffff ;  /* 0xffffffff00057882 */ /* 0x000fc60000000000 */
[----:B------:R-:W-:Y:S05]  /*0250*/  BRA.DIV UR5, `(.L_x_53) ;  /* 0x0000000205807947 */ /* 0x000fea000b800000 */
[----:B-1----:R-:W1:Y:S02]  /*0260*/  SHFL.DOWN PT, R5, R2, 0x10, 0x1f ;  /* 0x0a001f0002057f89 */ /* 0x002e6400000e0000 */
[----:B-1----:R-:W-:-:S05]  /*0270*/  FADD R5, R2, R5 ;  /* 0x0000000502057221 */ /* 0x002fca0000000000 */
[----:B------:R-:W1:Y:S02]  /*0280*/  SHFL.DOWN PT, R4, R5, 0x8, 0x1f ;  /* 0x09001f0005047f89 */ /* 0x000e6400000e0000 */
[----:B-1----:R-:W-:-:S05]  /*0290*/  FADD R4, R5, R4 ;  /* 0x0000000405047221 */ /* 0x002fca0000000000 */
[----:B------:R-:W1:Y:S02]  /*02a0*/  SHFL.DOWN PT, R7, R4, 0x4, 0x1f ;  /* 0x08801f0004077f89 */ /* 0x000e6400000e0000 */
[----:B-1----:R-:W-:-:S05]  /*02b0*/  FADD R7, R4, R7 ;  /* 0x0000000704077221 */ /* 0x002fca0000000000 */
[----:B------:R-:W1:Y:S02]  /*02c0*/  SHFL.DOWN PT, R6, R7, 0x2, 0x1f ;  /* 0x08401f0007067f89 */ /* 0x000e6400000e0000 */
[----:B-1----:R-:W-:-:S05]  /*02d0*/  FADD R6, R7, R6 ;  /* 0x0000000607067221 */ /* 0x002fca0000000000 */
[----:B------:R1:W2:Y:S02]  /*02e0*/  SHFL.DOWN PT, R9, R6, 0x1, 0x1f ;  /* 0x08201f0006097f89 */ /* 0x0002a400000e0000 */
.L_x_60:
[----:B--2---:R-:W-:-:S05]  /*02f0*/  FADD R9, R6, R9 ;  /* 0x0000000906097221 */ /* 0x004fca0000000000 */
[----:B------:R2:W-:Y:S02]  /*0300*/  STS [R8], R9 ;  /* 0x0000000908007388 */ /* 0x0005e40000000800 */
.L_x_52:
[----:B------:R-:W-:Y:S05]  /*0310*/  WARPSYNC.ALL ;  /* 0x0000000000007948 */ /* 0x000fea0003800000 */
[----:B------:R-:W-:Y:S01]  /*0320*/  BAR.SYNC.DEFER_BLOCKING 0x0 ;  /* 0x0000000000007b1d */ /* 0x000fe20000010000 */
[----:B------:R-:W-:-:S13]  /*0330*/  ISETP.GE.AND P0, PT, R0, R3, PT ;  /* 0x000000030000720c */ /* 0x000fda0003f06270 */
[----:B------:R-:W-:Y:S05]  /*0340*/  @P0 EXIT ;  /* 0x000000000000094d */ /* 0x000fea0003800000 */
[----:B0-----:R-:W0:Y:S01]  /*0350*/  LDS R2, [UR4] ;  /* 0x00000004ff027984 */ /* 0x001e220008000800 */
[----:B-1----:R-:W1:Y:S01]  /*0360*/  LDC.64 R6, c[0x0][0x380] ;  /* 0x0000e000ff067b82 */ /* 0x002e620000000a00 */
[----:B------:R-:W3:Y:S01]  /*0370*/  LDCU UR4, c[0x0][0x360] ;  /* 0x00006c00ff0477ac */ /* 0x000ee20008000800 */
[----:B0-----:R-:W-:-:S13]  /*0380*/  FSETP.GEU.AND P0, PT, |R2|, 1.175494350822287508e-38, PT ;  /* 0x008000000200780b */ /* 0x001fda0003f0e200 */
[----:B------:R-:W-:-:S04]  /*0390*/  @!P0 FMUL R2, R2, 16777216 ;  /* 0x4b80000002028820 */ /* 0x000fc80000400000 */
[----:B--2---:R-:W0:Y:S02]  /*03a0*/  MUFU.RSQ R8, R2 ;  /* 0x0000000200087308 */ /* 0x004e240000001400 */
[----:B01-3--:R-:W-:-:S07]  /*03b0*/  @!P0 FMUL R8, R8, 4096 ;  /* 0x4580000008088820 */ /* 0x00bfce0000400000 */
.L_x_54:
[----:B0-----:R-:W-:-:S04]  /*03c0*/  IMAD R5, R3, UR8, R0 ;  /* 0x0000000803057c24 */ /* 0x001fc8000f8e0200 */
[----:B------:R-:W-:-:S05]  /*03d0*/  IMAD.WIDE R4, R5, 0x8, R6 ;  /* 0x0000000805047825 */ /* 0x000fca00078e0206 */
[----:B------:R-:W2:Y:S01]  /*03e0*/  LDG.E.64 R10, desc[UR6][R4.64] ;  /* 0x00000006040a7981 */ /* 0x000ea2000c1e1b00 */
[----:B------:R-:W-:-:S04]  /*03f0*/  IADD3 R0, PT, PT, R0, UR4, RZ ;  /* 0x0000000400007c10 */ /* 0x000fc8000fffe0ff */
[----:B------:R-:W-:Y:S01]  /*0400*/  ISETP.GE.AND P0, PT, R0, R3, PT ;  /* 0x000000030000720c */ /* 0x000fe20003f06270 */
[C---:B--2---:R-:W-:Y:S01]  /*0410*/  FMUL R10, R8.reuse, R10 ;  /* 0x0000000a080a7220 */ /* 0x044fe20000400000 */
[----:B------:R-:W-:-:S05]  /*0420*/  FMUL R11, R8, R11 ;  /* 0x0000000b080b7220 */ /* 0x000fca0000400000 */
[----:B------:R0:W-:Y:S06]  /*0430*/  STG.E.64 desc[UR6][R4.64], R10 ;  /* 0x0000000a04007986 */ /* 0x0001ec000c101b06 */
[----:B------:R-:W-:Y:S05]  /*0440*/  @!P0 BRA `(.L_x_54) ;  /* 0xfffffffc00dc8947 */ /* 0x000fea000383ffff */
[----:B------:R-:W-:Y:S05]  /*0450*/  EXIT ;  /* 0x000000000000794d */ /* 0x000fea0003800000 */
.L_x_53:
[----:B------:R-:W-:Y:S02]  /*0460*/  HFMA2 R11, -RZ, RZ, 0, 9.5367431640625e-07 ;  /* 0x00000010ff0b7431 */ /* 0x000fe400000001ff */
[----:B------:R-:W-:Y:S01]  /*0470*/  IMAD.MOV.U32 R13, RZ, RZ, 0x1f ;  /* 0x0000001fff0d7424 */ /* 0x000fe200078e00ff */
[----:B------:R-:W-:-:S07]  /*0480*/  MOV R10, 0xffffffff ;  /* 0xffffffff000a7802 */ /* 0x000fce0000000f00 */
[----:B01----:R-:W-:Y:S05]  /*0490*/  WARPSYNC.COLLECTIVE R10, `(.L_x_55) ;  /* 0x000000000a087348 */ /* 0x003fea0003c00000 */
[----:B-1----:R1:W2:Y:S02]  /*04a0*/  SHFL.DOWN P0, R9, R2, R11, R13 ;  /* 0x0800000b02097389 */ /* 0x0022a4000000000d */
[----:B012---:R-:W-:Y:S05]  /*04b0*/  ENDCOLLECTIVE ;  /* 0x000000000000791b */ /* 0x007fea0003800000 */
.L_x_55:
[----:B------:R-:W-:Y:S01]  /*04c0*/  HFMA2 R11, -RZ, RZ, 0, 4.76837158203125e-07 ;  /* 0x00000008ff0b7431 */ /* 0x000fe200000001ff */
[----:B------:R-:W-:-:S05]  /*04d0*/  MOV R5, R9 ;  /* 0x0000000900057202 */ /* 0x000fca0000000f00 */
[----:B------:R-:W-:-:S04]  /*04e0*/  FADD R5, R2, R5 ;  /* 0x0000000502057221 */ /* 0x000fc80000000000 */
[----:B------:R-:W-:-:S07]  /*04f0*/  IMAD.MOV.U32 R2, RZ, RZ, R5 ;  /* 0x000000ffff027224 */ /* 0x000fce00078e0005 */
[----:B------:R-:W-:Y:S05]  /*0500*/  WARPSYNC.COLLECTIVE R10, `(.L_x_56) ;  /* 0x000000000a087348 */ /* 0x000fea0003c00000 */
[----:B------:R0:W1:Y:S02]  /*0510*/  SHFL.DOWN P0, R9, R2, R11, R13 ;  /* 0x0800000b02097389 */ /* 0x000064000000000d */
[----:B01----:R-:W-:Y:S05]  /*0520*/  ENDCOLLECTIVE ;  /* 0x000000000000791b */ /* 0x003fea0003800000 */
.L_x_56:
[----:B------:R-:W-:Y:S01]  /*0530*/  HFMA2 R11, -RZ, RZ, 0, 2.384185791015625e-07 ;  /* 0x00000004ff0b7431 */ /* 0x000fe200000001ff */
[----:B------:R-:W-:-:S05]  /*0540*/  MOV R4, R9 ;  /* 0x0000000900047202 */ /* 0x000fca0000000f00 */
[----:B------:R-:W-:-:S04]  /*0550*/  FADD R4, R5, R4 ;  /* 0x0000000405047221 */ /* 0x000fc80000000000 */
[----:B------:R-:W-:-:S07]  /*0560*/  IMAD.MOV.U32 R2, RZ, RZ, R4 ;  /* 0x000000ffff027224 */ /* 0x000fce00078e0004 */
[----:B------:R-:W-:Y:S05]  /*0570*/  WARPSYNC.COLLECTIVE R10, `(.L_x_57) ;  /* 0x000000000a087348 */ /* 0x000fea0003c00000 */
[----:B------:R0:W1:Y:S02]  /*0580*/  SHFL.DOWN P0, R9, R2, R11, R13 ;  /* 0x0800000b02097389 */ /* 0x000064000000000d */
[----:B01----:R-:W-:Y:S05]  /*0590*/  ENDCOLLECTIVE ;  /* 0x000000000000791b */ /* 0x003fea0003800000 */
.L_x_57:
[----:B------:R-:W-:Y:S01]  /*05a0*/  IMAD.MOV.U32 R11, RZ, RZ, 0x2 ;  /* 0x00000002ff0b7424 */ /* 0x000fe200078e00ff */
[----:B------:R-:W-:-:S05]  /*05b0*/  MOV R7, R9 ;  /* 0x0000000900077202 */ /* 0x000fca0000000f00 */
[----:B------:R-:W-:-:S05]  /*05c0*/  FADD R7, R4, R7 ;  /* 0x0000000704077221 */ /* 0x000fca0000000000 */
[----:B------:R-:W-:-:S07]  /*05d0*/  MOV R2, R7 ;  /* 0x0000000700027202 */ /* 0x000fce0000000f00 */
[----:B------:R-:W-:Y:S05]  /*05e0*/  WARPSYNC.COLLECTIVE R10, `(.L_x_58) ;  /* 0x000000000a087348 */ /* 0x000fea0003c00000 */
[----:B------:R0:W1:Y:S02]  /*05f0*/  SHFL.DOWN P0, R9, R2, R11, R13 ;  /* 0x0800000b02097389 */ /* 0x000064000000000d */
[----:B01----:R-:W-:Y:S05]  /*0600*/  ENDCOLLECTIVE ;  /* 0x000000000000791b */ /* 0x003fea0003800000 */
.L_x_58:
[----:B------:R-:W-:Y:S01]  /*0610*/  HFMA2 R11, -RZ, RZ, 0, 5.9604644775390625e-08 ;  /* 0x00000001ff0b7431 */ /* 0x000fe200000001ff */
[----:B------:R-:W-:-:S05]  /*0620*/  MOV R6, R9 ;  /* 0x0000000900067202 */ /* 0x000fca0000000f00 */
[----:B------:R-:W-:-:S05]  /*0630*/  FADD R6, R7, R6 ;  /* 0x0000000607067221 */ /* 0x000fca0000000000 */
[----:B------:R-:W-:-:S07]  /*0640*/  MOV R2, R6 ;  /* 0x0000000600027202 */ /* 0x000fce0000000f00 */
[----:B------:R-:W-:Y:S05]  /*0650*/  WARPSYNC.COLLECTIVE R10, `(.L_x_59) ;  /* 0x000000000a087348 */ /* 0x000fea0003c00000 */
[----:B------:R0:W1:Y:S02]  /*0660*/  SHFL.DOWN P0, R9, R2, R11, R13 ;  /* 0x0800000b02097389 */ /* 0x000064000000000d */
[----:B01----:R-:W-:Y:S05]  /*0670*/  ENDCOLLECTIVE ;  /* 0x000000000000791b */ /* 0x003fea0003800000 */
.L_x_59:
[----:B------:R-:W-:Y:S05]  /*0680*/  BRA `(.L_x_60) ;  /* 0xfffffffc00187947 */ /* 0x000fea000383ffff */
.L_x_61:
        /* <DEDUP_REMOVED lines=15> */
.L_x_68:


//--------------------- .text._Z16cnot_gate_kernelIfN4cuda3std3__47complexIfEEEvPT0_iiii --------------------------
	.section	.text._Z16cnot_gate_kernelIfN4cuda3std3__47complexIfEEEvPT0_iiii,"ax",@progbits
	.align	128
        .global         _Z16cnot_gate_kernelIfN4cuda3std3__47complexIfEEEvPT0_iiii
        .type           _Z16cnot_gate_kernelIfN4cuda3std3__47complexIfEEEvPT0_iiii,@function
        .size           _Z16cnot_gate_kernelIfN4cuda3std3__47complexIfEEEvPT0_iiii,(.L_x_69 - _Z16cnot_gate_kernelIfN4cuda3std3__47complexIfEEEvPT0_iiii)
        .other          _Z16cnot_gate_kernelIfN4cuda3std3__47complexIfEEEvPT0_iiii,@"STO_CUDA_ENTRY STV_DEFAULT"
_Z16cnot_gate_kernelIfN4cuda3std3__47complexIfEEEvPT0_iiii:
.text._Z16cnot_gate_kernelIfN4cuda3std3__47complexIfEEEvPT0_iiii:
[----:B------:R-:W-:Y:S01]  /*0000*/  LDC R1, c[0x0][0x37c] ;  /* 0x0000df00ff017b82 */ /* 0x000fe20000000800 */
[----:B------:R-:W0:Y:S07]  /*0010*/  S2R R3, SR_TID.X ;  /* 0x0000000000037919 */ /* 0x000e2e0000002100 */
[----:B------:R-:W0:Y:S01]  /*0020*/  S2UR UR5, SR_CTAID.X ;  /* 0x00000000000579c3 */ /* 0x000e220000002500 */
[----:B------:R-:W1:Y:S07]  /*0030*/  LDCU.64 UR6, c[0x0][0x390] ;  /* 0x00007200ff0677ac */ /* 0x000e6e0008000a00 */
[----:B------:R-:W0:Y:S01]  /*0040*/  LDC R0, c[0x0][0x360] ;  /* 0x0000d800ff007b82 */ /* 0x000e220000000800 */
[----:B-1----:R-:W-:Y:S01]  /*0050*/  USHF.L.U32 UR4, UR7, UR6, URZ ;  /* 0x0000000607047299 */ /* 0x002fe200080006ff */
[----:B0-----:R-:W-:-:S05]  /*0060*/  IMAD R0, R0, UR5, R3 ;  /* 0x0000000500007c24 */ /* 0x001fca000f8e0203 */
[----:B------:R-:W-:-:S13]  /*0070*/  ISETP.GE.AND P0, PT, R0, UR4, PT ;  /* 0x0000000400007c0c */ /* 0x000fda000bf06270 */
[----:B------:R-:W-:Y:S05]  /*0080*/  @P0 EXIT ;  /* 0x000000000000094d */ /* 0x000fea0003800000 */
[----:B------:R-:W-:Y:S01]  /*0090*/  IMAD.MOV.U32 R5, RZ, RZ, 0x1 ;  /* 0x00000001ff057424 */ /* 0x000fe200078e00ff */
[----:B------:R-:W-:Y:S01]  /*00a0*/  IABS R8, R0 ;  /* 0x0000000000087213 */ /* 0x000fe20000000000 */
[----:B------:R-:W0:Y:S01]  /*00b0*/  LDCU UR4, c[0x0][0x388] ;  /* 0x00007100ff0477ac */ /* 0x000e220008000800 */
[----:B------:R-:W-:Y:S02]  /*00c0*/  ISETP.GE.AND P2, PT, R0, RZ, PT ;  /* 0x000000ff0000720c */ /* 0x000fe40003f46270 */
[----:B------:R-:W-:-:S04]  /*00d0*/  SHF.L.U32 R10, R5, UR6, RZ ;  /* 0x00000006050a7c19 */ /* 0x000fc800080006ff */
[-C--:B------:R-:W-:Y:S02]  /*00e0*/  IABS R6, R10.reuse ;  /* 0x0000000a00067213 */ /* 0x080fe40000000000 */
[----:B------:R-:W-:Y:S02]  /*00f0*/  IABS R9, R10 ;  /* 0x0000000a00097213 */ /* 0x000fe40000000000 */
[----:B------:R-:W1:Y:S08]  /*0100*/  I2F.RP R4, R6 ;  /* 0x0000000600047306 */ /* 0x000e700000209400 */
[----:B-1----:R-:W1:Y:S02]  /*0110*/  MUFU.RCP R4, R4 ;  /* 0x0000000400047308 */ /* 0x002e640000001000 */
[----:B-1----:R-:W-:-:S02]  /*0120*/  VIADD R2, R4, 0xffffffe ;  /* 0x0ffffffe04027836 */ /* 0x002fc40000000000 */
[----:B------:R-:W-:-:S04]  /*0130*/  IMAD.MOV R4, RZ, RZ, -R9 ;  /* 0x000000ffff047224 */ /* 0x000fc800078e0a09 */
[----:B------:R1:W2:Y:S02]  /*0140*/  F2I.FTZ.U32.TRUNC.NTZ R3, R2 ;  /* 0x0000000200037305 */ /* 0x0002a4000021f000 */
[----:B-1----:R-:W-:Y:S02]  /*0150*/  IMAD.MOV.U32 R2, RZ, RZ, RZ ;  /* 0x000000ffff027224 */ /* 0x002fe400078e00ff */
[----:B--2---:R-:W-:-:S04]  /*0160*/  IMAD.MOV R7, RZ, RZ, -R3 ;  /* 0x000000ffff077224 */ /* 0x004fc800078e0a03 */
[----:B------:R-:W-:-:S04]  /*0170*/  IMAD R7, R7, R6, RZ ;  /* 0x0000000607077224 */ /* 0x000fc800078e02ff */
[----:B------:R-:W-:-:S06]  /*0180*/  IMAD.HI.U32 R3, R3, R7, R2 ;  /* 0x0000000703037227 */ /* 0x000fcc00078e0002 */
[----:B------:R-:W-:-:S04]  /*0190*/  IMAD.HI.U32 R3, R3, R8, RZ ;  /* 0x0000000803037227 */ /* 0x000fc800078e00ff */
[----:B------:R-:W-:-:S05]  /*01a0*/  IMAD R3, R3, R4, R8 ;  /* 0x0000000403037224 */ /* 0x000fca00078e0208 */
[----:B------:R-:W-:-:S13]  /*01b0*/  ISETP.GT.U32.AND P0, PT, R6, R3, PT ;  /* 0x000000030600720c */ /* 0x000fda0003f04070 */
[----:B------:R-:W-:Y:S01]  /*01c0*/  @!P0 IMAD.IADD R3, R3, 0x1, -R6 ;  /* 0x0000000103038824 */ /* 0x000fe200078e0a06 */
[----:B------:R-:W-:-:S04]  /*01d0*/  ISETP.NE.AND P0, PT, R10, RZ, PT ;  /* 0x000000ff0a00720c */ /* 0x000fc80003f05270 */
[----:B------:R-:W-:-:S13]  /*01e0*/  ISETP.GT.U32.AND P1, PT, R6, R3, PT ;  /* 0x000000030600720c */ /* 0x000fda0003f24070 */
[----:B------:R-:W-:-:S04]  /*01f0*/  @!P1 IMAD.IADD R3, R3, 0x1, -R6 ;  /* 0x0000000103039824 */ /* 0x000fc800078e0a06 */
[----:B------:R-:W-:-:S04]  /*0200*/  IMAD.MOV.U32 R7, RZ, RZ, R3 ;  /* 0x000000ffff077224 */ /* 0x000fc800078e0003 */
[----:B------:R-:W-:Y:S01]  /*0210*/  @!P2 IMAD.MOV R7, RZ, RZ, -R7 ;  /* 0x000000ffff07a224 */ /* 0x000fe200078e0a07 */
[----:B------:R-:W-:-:S04]  /*0220*/  @!P0 LOP3.LUT R7, RZ, R10, RZ, 0x33, !PT ;  /* 0x0000000aff078212 */ /* 0x000fc800078e33ff */
[----:B0-----:R-:W-:-:S04]  /*0230*/  SHF.R.U32.HI R2, RZ, UR4, R7 ;  /* 0x00000004ff027c19 */ /* 0x001fc80008011607 */
[----:B------:R-:W-:-:S04]  /*0240*/  LOP3.LUT R2, R2, 0x1, RZ, 0xc0, !PT ;  /* 0x0000000102027812 */ /* 0x000fc800078ec0ff */
[----:B------:R-:W-:-:S13]  /*0250*/  ISETP.NE.U32.AND P0, PT, R2, 0x1, PT ;  /* 0x000000010200780c */ /* 0x000fda0003f05070 */
[----:B------:R-:W-:Y:S05]  /*0260*/  @P0 EXIT ;  /* 0x000000000000094d */ /* 0x000fea0003800000 */
[----:B------:R-:W0:Y:S02]  /*0270*/  LDC R4, c[0x0][0x38c] ;  /* 0x0000e300ff047b82 */ /* 0x000e240000000800 */
[----:B0-----:R-:W-:-:S04]  /*0280*/  SHF.L.U32 R4, R5, R4, RZ ;  /* 0x0000000405047219 */ /* 0x001fc800000006ff */
[----:B------:R-:W-:-:S13]  /*0290*/  LOP3.LUT P0, RZ, R7, R4, RZ, 0xc0, !PT ;  /* 0x0000000407ff7212 */ /* 0x000fda000780c0ff */
[----:B------:R-:W-:Y:S05]  /*02a0*/  @P0 EXIT ;  /* 0x000000000000094d */ /* 0x000fea0003800000 */
[----:B------:R-:W0:Y:S01]  /*02b0*/  LDC.64 R2, c[0x0][0x380] ;  /* 0x0000e000ff027b82 */ /* 0x000e220000000a00 */
[----:B------:R-:W1:Y:S01]  /*02c0*/  LDCU.64 UR4, c[0x0][0x358] ;  /* 0x00006b00ff0477ac */ /* 0x000e620008000a00 */
[----:B------:R-:W-:-:S04]  /*02d0*/  LOP3.LUT R5, R7, R4, RZ, 0xfc, !PT ;  /* 0x0000000407057212 */ /* 0x000fc800078efcff */
[----:B------:R-:W-:-:S05]  /*02e0*/  IADD3 R5, PT, PT, R5, R0, -R7 ;  /* 0x0000000005057210 */ /* 0x000fca0007ffe807 */
[----:B0-----:R-:W-:-:S04]  /*02f0*/  IMAD.WIDE R4, R5, 0x8, R2 ;  /* 0x0000000805047825 */ /* 0x001fc800078e0202 */
[----:B------:R-:W-:Y:S01]  /*0300*/  IMAD.WIDE R2, R0, 0x8, R2 ;  /* 0x0000000800027825 */ /* 0x000fe200078e0202 */
[----:B-1----:R-:W2:Y:S04]  /*0310*/  LDG.E.64 R8, desc[UR4][R4.64] ;  /* 0x0000000404087981 */ /* 0x002ea8000c1e1b00 */
[----:B------:R-:W3:Y:S04]  /*0320*/  LDG.E.64 R6, desc[UR4][R2.64] ;  /* 0x0000000402067981 */ /* 0x000ee8000c1e1b00 */
[----:B--2---:R-:W-:Y:S04]  /*0330*/  STG.E.64 desc[UR4][R2.64], R8 ;  /* 0x0000000802007986 */ /* 0x004fe8000c101b04 */
[----:B---3--:R-:W-:Y:S01]  /*0340*/  STG.E.64 desc[UR4][R4.64], R6 ;  /* 0x0000000604007986 */ /* 0x008fe2000c101b04 */
[----:B------:R-:W-:Y:S05]  /*0350*/  EXIT ;  /* 0x000000000000794d */ /* 0x000fea0003800000 */
.L_x_62:
        /* <DEDUP_REMOVED lines=10> */
.L_x_69:


//--------------------- .text._Z20hadamard_gate_kernelIfN4cuda3std3__47complexIfEEEvPT0_iii --------------------------
	.section	.text._Z20hadamard_gate_kernelIfN4cuda3std3__47complexIfEEEvPT0_iii,"ax",@progbits
	.align	128
        .global         _Z20hadamard_gate_kernelIfN4cuda3std3__47complexIfEEEvPT0_iii
        .type           _Z20hadamard_gate_kernelIfN4cuda3std3__47complexIfEEEvPT0_iii,@function
        .size           _Z20hadamard_gate_kernelIfN4cuda3std3__47complexIfEEEvPT0_iii,(.L_x_70 - _Z20hadamard_gate_kernelIfN4cuda3std3__47complexIfEEEvPT0_iii)
        .other          _Z20hadamard_gate_kernelIfN4cuda3std3__47complexIfEEEvPT0_iii,@"STO_CUDA_ENTRY STV_DEFAULT"
_Z20hadamard_gate_kernelIfN4cuda3std3__47complexIfEEEvPT0_iii:
.text._Z20hadamard_gate_kernelIfN4cuda3std3__47complexIfEEEvPT0_iii:
[----:B------:R-:W-:Y:S01]  /*0000*/  LDC R1, c[0x0][0x37c] ;  /* 0x0000df00ff017b82 */ /* 0x000fe20000000800 */
[----:B------:R-:W0:Y:S07]  /*0010*/  S2R R0, SR_TID.X ;  /* 0x0000000000007919 */ /* 0x000e2e0000002100 */
[----:B------:R-:W0:Y:S01]  /*0020*/  S2UR UR5, SR_CTAID.X ;  /* 0x00000000000579c3 */ /* 0x000e220000002500 */
[----:B------:R-:W1:Y:S01]  /*0030*/  LDCU UR4, c[0x0][0x390] ;  /* 0x00007200ff0477ac */ /* 0x000e620008000800 */
[----:B------:R-:W1:Y:S06]  /*0040*/  LDCU UR6, c[0x0][0x38c] ;  /* 0x00007180ff0677ac */ /* 0x000e6c0008000800 */
[----:B------:R-:W0:Y:S01]  /*0050*/  LDC R7, c[0x0][0x360] ;  /* 0x0000d800ff077b82 */ /* 0x000e220000000800 */
[----:B-1----:R-:W-:Y:S01]  /*0060*/  USHF.L.U32 UR4, UR4, UR6, URZ ;  /* 0x0000000604047299 */ /* 0x002fe200080006ff */
[----:B0-----:R-:W-:-:S05]  /*0070*/  IMAD R7, R7, UR5, R0 ;  /* 0x0000000507077c24 */ /* 0x001fca000f8e0200 */
[----:B------:R-:W-:-:S13]  /*0080*/  ISETP.GE.AND P0, PT, R7, UR4, PT ;  /* 0x0000000407007c0c */ /* 0x000fda000bf06270 */
[----:B------:R-:W-:Y:S05]  /*0090*/  @P0 EXIT ;  /* 0x000000000000094d */ /* 0x000fea0003800000 */
[----:B------:R-:W-:Y:S01]  /*00a0*/  HFMA2 R4, -RZ, RZ, 0, 5.9604644775390625e-08 ;  /* 0x00000001ff047431 */ /* 0x000fe200000001ff */
[----:B------:R-:W-:Y:S02]  /*00b0*/  IABS R8, R7 ;  /* 0x0000000700087213 */ /* 0x000fe40000000000 */
[----:B------:R-:W-:Y:S02]  /*00c0*/  ISETP.GE.AND P2, PT, R7, RZ, PT ;  /* 0x000000ff0700720c */ /* 0x000fe40003f46270 */
[----:B------:R-:W-:-:S04]  /*00d0*/  SHF.L.U32 R10, R4, UR6, RZ ;  /* 0x00000006040a7c19 */ /* 0x000fc800080006ff */
[-C--:B------:R-:W-:Y:S02]  /*00e0*/  IABS R6, R10.reuse ;  /* 0x0000000a00067213 */ /* 0x080fe40000000000 */
[----:B------:R-:W-:Y:S02]  /*00f0*/  IABS R9, R10 ;  /* 0x0000000a00097213 */ /* 0x000fe40000000000 */
[----:B------:R-:W0:Y:S08]  /*0100*/  I2F.RP R0, R6 ;  /* 0x0000000600007306 */ /* 0x000e300000209400 */
[----:B0-----:R-:W0:Y:S02]  /*0110*/  MUFU.RCP R0, R0 ;  /* 0x0000000000007308 */ /* 0x001e240000001000 */
[----:B0-----:R-:W-:Y:S01]  /*0120*/  VIADD R2, R0, 0xffffffe ;  /* 0x0ffffffe00027836 */ /* 0x001fe20000000000 */
[----:B------:R-:W-:-:S05]  /*0130*/  IADD3 R0, PT, PT, RZ, -R9, RZ ;  /* 0x80000009ff007210 */ /* 0x000fca0007ffe0ff */
[----:B------:R0:W1:Y:S02]  /*0140*/  F2I.FTZ.U32.TRUNC.NTZ R3, R2 ;  /* 0x0000000200037305 */ /* 0x000064000021f000 */
[----:B0-----:R-:W-:Y:S01]  /*0150*/  IMAD.MOV.U32 R2, RZ, RZ, RZ ;  /* 0x000000ffff027224 */ /* 0x001fe200078e00ff */
[----:B-1----:R-:W-:-:S05]  /*0160*/  IADD3 R5, PT, PT, RZ, -R3, RZ ;  /* 0x80000003ff057210 */ /* 0x002fca0007ffe0ff */
[----:B------:R-:W-:-:S04]  /*0170*/  IMAD R5, R5, R6, RZ ;  /* 0x0000000605057224 */ /* 0x000fc800078e02ff */
[----:B------:R-:W-:Y:S02]  /*0180*/  IMAD.HI.U32 R3, R3, R5, R2 ;  /* 0x0000000503037227 */ /* 0x000fe400078e0002 */
[----:B------:R-:W0:Y:S04]  /*0190*/  LDC R5, c[0x0][0x388] ;  /* 0x0000e200ff057b82 */ /* 0x000e280000000800 */
[----:B------:R-:W-:-:S04]  /*01a0*/  IMAD.HI.U32 R3, R3, R8, RZ ;  /* 0x0000000803037227 */ /* 0x000fc800078e00ff */
[----:B------:R-:W-:-:S05]  /*01b0*/  IMAD R3, R3, R0, R8 ;  /* 0x0000000003037224 */ /* 0x000fca00078e0208 */
[----:B------:R-:W-:Y:S02]  /*01c0*/  ISETP.GT.U32.AND P0, PT, R6, R3, PT ;  /* 0x000000030600720c */ /* 0x000fe40003f04070 */
[----:B0-----:R-:W-:-:S11]  /*01d0*/  SHF.L.U32 R0, R4, R5, RZ ;  /* 0x0000000504007219 */ /* 0x001fd600000006ff */
[----:B------:R-:W-:Y:S01]  /*01e0*/  @!P0 IMAD.IADD R3, R3, 0x1, -R6 ;  /* 0x0000000103038824 */ /* 0x000fe200078e0a06 */
[----:B------:R-:W-:-:S04]  /*01f0*/  ISETP.NE.AND P0, PT, R10, RZ, PT ;  /* 0x000000ff0a00720c */ /* 0x000fc80003f05270 */
[----:B------:R-:W-:-:S13]  /*0200*/  ISETP.GT.U32.AND P1, PT, R6, R3, PT ;  /* 0x000000030600720c */ /* 0x000fda0003f24070 */
[----:B------:R-:W-:-:S04]  /*0210*/  @!P1 IADD3 R3, PT, PT, R3, -R6, RZ ;  /* 0x8000000603039210 */ /* 0x000fc80007ffe0ff */
[----:B------:R-:W-:Y:S02]  /*0220*/  @!P2 IADD3 R3, PT, PT, -R3, RZ, RZ ;  /* 0x000000ff0303a210 */ /* 0x000fe40007ffe1ff */
[----:B------:R-:W-:-:S04]  /*0230*/  @!P0 LOP3.LUT R3, RZ, R10, RZ, 0x33, !PT ;  /* 0x0000000aff038212 */ /* 0x000fc800078e33ff */
[----:B------:R-:W-:-:S13]  /*0240*/  LOP3.LUT P0, RZ, R3, R0, RZ, 0xc0, !PT ;  /* 0x0000000003ff7212 */ /* 0x000fda000780c0ff */
[----:B------:R-:W-:Y:S05]  /*0250*/  @P0 EXIT ;  /* 0x000000000000094d */ /* 0x000fea0003800000 */
[----:B------:R-:W0:Y:S01]  /*0260*/  LDC.64 R4, c[0x0][0x380] ;  /* 0x0000e000ff047b82 */ /* 0x000e220000000a00 */
[----:B------:R-:W1:Y:S01]  /*0270*/  LDCU.64 UR4, c[0x0][0x358] ;  /* 0x00006b00ff0477ac */ /* 0x000e620008000a00 */
[----:B------:R-:W-:-:S04]  /*0280*/  LOP3.LUT R0, R3, R0, RZ, 0xfc, !PT ;  /* 0x0000000003007212 */ /* 0x000fc800078efcff */
[----:B------:R-:W-:Y:S01]  /*0290*/  IADD3 R9, PT, PT, R0, R7, -R3 ;  /* 0x0000000700097210 */ /* 0x000fe20007ffe803 */
[----:B0-----:R-:W-:-:S04]  /*02a0*/  IMAD.WIDE R2, R7, 0x8, R4 ;  /* 0x0000000807027825 */ /* 0x001fc800078e0204 */
[----:B------:R-:W-:Y:S01]  /*02b0*/  IMAD.WIDE R4, R9, 0x8, R4 ;  /* 0x0000000809047825 */ /* 0x000fe200078e0204 */
[----:B-1----:R-:W2:Y:S04]  /*02c0*/  LDG.E.64 R6, desc[UR4][R2.64] ;  /* 0x0000000402067981 */ /* 0x002ea8000c1e1b00 */
[----:B------:R-:W2:Y:S02]  /*02d0*/  LDG.E.64 R8, desc[UR4][R4.64] ;  /* 0x0000000404087981 */ /* 0x000ea4000c1e1b00 */
[C-C-:B--2---:R-:W-:Y:S01]  /*02e0*/  FADD R0, R6.reuse, R8.reuse ;  /* 0x0000000806007221 */ /* 0x144fe20000000000 */
[----:B------:R-:W-:Y:S01]  /*02f0*/  FADD R10, R6, -R8 ;  /* 0x80000008060a7221 */ /* 0x000fe20000000000 */
[C-C-:B------:R-:W-:Y:S01]  /*0300*/  FADD R6, R7.reuse, R9.reuse ;  /* 0x0000000907067221 */ /* 0x140fe20000000000 */
[----:B------:R-:W-:Y:S01]  /*0310*/  FADD R7, R7, -R9 ;  /* 0x8000000907077221 */ /* 0x000fe20000000000 */
[----:B------:R-:W-:Y:S01]  /*0320*/  FMUL R8, R0, 0.70710676908493041992 ;  /* 0x3f3504f300087820 */ /* 0x000fe20000400000 */
[----:B------:R-:W-:Y:S01]  /*0330*/  FMUL R10, R10, 0.70710676908493041992 ;  /* 0x3f3504f30a0a7820 */ /* 0x000fe20000400000 */
[----:B------:R-:W-:Y:S01]  /*0340*/  FMUL R9, R6, 0.70710676908493041992 ;  /* 0x3f3504f306097820 */ /* 0x000fe20000400000 */
[----:B------:R-:W-:-:S04]  /*0350*/  FMUL R11, R7, 0.70710676908493041992 ;  /* 0x3f3504f3070b7820 */ /* 0x000fc80000400000 */
[----:B------:R-:W-:Y:S04]  /*0360*/  STG.E.64 desc[UR4][R2.64], R8 ;  /* 0x0000000802007986 */ /* 0x000fe8000c101b04 */
[----:B------:R-:W-:Y:S01]  /*0370*/  STG.E.64 desc[UR4][R4.64], R10 ;  /* 0x0000000a04007986 */ /* 0x000fe2000c101b04 */
[----:B------:R-:W-:Y:S05]  /*0380*/  EXIT ;  /* 0x000000000000794d */ /* 0x000fea0003800000 */
.L_x_63:
        /* <DEDUP_REMOVED lines=15> */
.L_x_70:


//--------------------- .nv.global.init           --------------------------
	.section	.nv.global.init,"aw",@progbits
	.align	4
.nv.global.init:
	.type		__cudart_i2opi_f,@object
	.size		__cudart_i2opi_f,(.L_2 - __cudart_i2opi_f)
__cudart_i2opi_f:
        /*0000*/ 	.byte	0x41, 0x90, 0x43, 0x3c, 0x99, 0x95, 0x62, 0xdb, 0xc0, 0xdd, 0x34, 0xf5, 0xd1, 0x57, 0x27, 0xfc
        /*0010*/ 	.byte	0x29, 0x15, 0x44, 0x4e, 0x6e, 0x83, 0xf9, 0xa2
.L_2:


//--------------------- .nv.shared._Z26quantum_feature_map_kernelIfN4cuda3std3__47complexIfEEEvPT0_PKT_iii --------------------------
	.section	.nv.shared._Z26quantum_feature_map_kernelIfN4cuda3std3__47complexIfEEEvPT0_PKT_iii,"aw",@nobits
	.sectionflags	@""
	.align	16
	.zero		1024


//--------------------- .nv.shared.reserved.0     --------------------------
	.section	.nv.shared.reserved.0,"aw",@nobits
	.weak		__nv_reservedSMEM_offset_0_alias
	.size		__nv_reservedSMEM_offset_0_alias, 0, 64
	.other		__nv_reservedSMEM_offset_0_alias,@"STO_CUDA_RESERVED_SHARED STV_DEFAULT"
__nv_reservedSMEM_offset_0_alias:
	.zero		0
	.zero		64


//--------------------- .nv.global                --------------------------
	.section	.nv.global,"aw",@nobits
.nv.global:
	.type		_ZN34_INTERNAL_027b58e6_4_k_cu_ebcf9d5e4cuda3std6ranges3__45__cpo4swapE,@object
	.size		_ZN34_INTERNAL_027b58e6_4_k_cu_ebcf9d5e4cuda3std6ranges3__45__cpo4swapE,(_ZN34_INTERNAL_027b58e6_4_k_cu_ebcf9d5e4cuda3std6ranges3__45__cpo9iter_moveE - _ZN34_INTERNAL_027b58e6_4_k_cu_ebcf9d5e4cuda3std6ranges3__45__cpo4swapE)
_ZN34_INTERNAL_027b58e6_4_k_cu_ebcf9d5e4cuda3std6ranges3__45__cpo4swapE:
	.zero		1
	.type		_ZN34_INTERNAL_027b58e6_4_k_cu_ebcf9d5e4cuda3std6ranges3__45__cpo9iter_moveE,@object
	.size		_ZN34_INTERNAL_027b58e6_4_k_cu_ebcf9d5e4cuda3std6ranges3__45__cpo9iter_moveE,(.L_1 - _ZN34_INTERNAL_027b58e6_4_k_cu_ebcf9d5e4cuda3std6ranges3__45__cpo9iter_moveE)
_ZN34_INTERNAL_027b58e6_4_k_cu_ebcf9d5e4cuda3std6ranges3__45__cpo9iter_moveE:
	.zero		1
.L_1:


//--------------------- .nv.shared._Z24expectation_value_kernelIfN4cuda3std3__47complexIfEEEvPT_PKT0_PKS5_ii --------------------------
	.section	.nv.shared._Z24expectation_value_kernelIfN4cuda3std3__47complexIfEEEvPT_PKT0_PKS5_ii,"aw",@nobits
	.sectionflags	@""
	.align	16
	.zero		1024


//--------------------- .nv.shared._Z22normalize_state_kernelIfN4cuda3std3__47complexIfEEEvPT0_ii --------------------------
	.section	.nv.shared._Z22normalize_state_kernelIfN4cuda3std3__47complexIfEEEvPT0_ii,"aw",@nobits
	.sectionflags	@""
	.align	16
	.zero		1024


//--------------------- .nv.shared._Z16cnot_gate_kernelIfN4cuda3std3__47complexIfEEEvPT0_iiii --------------------------
	.section	.nv.shared._Z16cnot_gate_kernelIfN4cuda3std3__47complexIfEEEvPT0_iiii,"aw",@nobits
	.sectionflags	@""
	.align	16
	.zero		1024


//--------------------- .nv.shared._Z20hadamard_gate_kernelIfN4cuda3std3__47complexIfEEEvPT0_iii --------------------------
	.section	.nv.shared._Z20hadamard_gate_kernelIfN4cuda3std3__47complexIfEEEvPT0_iii,"aw",@nobits
	.sectionflags	@""
	.align	16
	.zero		1024


//--------------------- .nv.constant0._Z26quantum_feature_map_kernelIfN4cuda3std3__47complexIfEEEvPT0_PKT_iii --------------------------
	.section	.nv.constant0._Z26quantum_feature_map_kernelIfN4cuda3std3__47complexIfEEEvPT0_PKT_iii,"a",@progbits
	.sectionflags	@""
	.align	4
.nv.constant0._Z26quantum_feature_map_kernelIfN4cuda3std3__47complexIfEEEvPT0_PKT_iii:
	.zero		924


//--------------------- .nv.constant0._Z24expectation_value_kernelIfN4cuda3std3__47complexIfEEEvPT_PKT0_PKS5_ii --------------------------
	.section	.nv.constant0._Z24expectation_value_kernelIfN4cuda3std3__47complexIfEEEvPT_PKT0_PKS5_ii,"a",@progbits
	.sectionflags	@""
	.align	4
.nv.constant0._Z24expectation_value_kernelIfN4cuda3std3__47complexIfEEEvPT_PKT0_PKS5_ii:
	.zero		928


//--------------------- .nv.constant0._Z22normalize_state_kernelIfN4cuda3std3__47complexIfEEEvPT0_ii --------------------------
	.section	.nv.constant0._Z22normalize_state_kernelIfN4cuda3std3__47complexIfEEEvPT0_ii,"a",@progbits
	.sectionflags	@""
	.align	4
.nv.constant0._Z22normalize_state_kernelIfN4cuda3std3__47complexIfEEEvPT0_ii:
	.zero		912


//--------------------- .nv.constant0._Z16cnot_gate_kernelIfN4cuda3std3__47complexIfEEEvPT0_iiii --------------------------
	.section	.nv.constant0._Z16cnot_gate_kernelIfN4cuda3std3__47complexIfEEEvPT0_iiii,"a",@progbits
	.sectionflags	@""
	.align	4
.nv.constant0._Z16cnot_gate_kernelIfN4cuda3std3__47complexIfEEEvPT0_iiii:
	.zero		920


//--------------------- .nv.constant0._Z20hadamard_gate_kernelIfN4cuda3std3__47complexIfEEEvPT0_iii --------------------------
	.section	.nv.constant0._Z20hadamard_gate_kernelIfN4cuda3std3__47complexIfEEEvPT0_iii,"a",@progbits
	.sectionflags	@""
	.align	4
.nv.constant0._Z20hadamard_gate_kernelIfN4cuda3std3__47complexIfEEEvPT0_iii:
	.zero		916


//--------------------- SYMBOLS --------------------------

	.type		.nv.reservedSmem.offset0,@object
	.size		.nv.reservedSmem.offset0,0x4
	.type		.nv.reservedSmem.cap,@object
	.size		.nv.reservedSmem.cap,0x4
